	.target	sm_100a

	.elftype	@"ET_EXEC"


//--------------------- .note.nv.tkinfo           --------------------------
	.section	.note.nv.tkinfo,"",@"SHT_NOTE"
	.sectionflags	@"SHF_NOTE_NV_TKINFO"
	.tkinfo
        /*0018*/ 	.word	0x00000002
        /*0030*/ 	.string	""
        /*0030*/ 	.string	"ptxas"
        /*0030*/ 	.string	"Cuda compilation tools, release 13.0, V13.0.88"
        /*0030*/ 	.string	"Build cuda_13.0.r13.0/compiler.36424714_0"
        /*0030*/ 	.string	"-arch sm_100a -m 64 "



//--------------------- .note.nv.cuinfo           --------------------------
	.section	.note.nv.cuinfo,"",@"SHT_NOTE"
	.sectionflags	@"SHF_NOTE_NV_CUINFO"
        /*0018*/ 	.short	0x0002
        /*001a*/ 	.short	0x0064
        /*001c*/ 	.short	0x0082
	.zero		2


//--------------------- .nv.info                  --------------------------
	.section	.nv.info,"",@"SHT_CUDA_INFO"
	.align	4


	//----- nvinfo : EIATTR_REGCOUNT
	.align		4
        /*0000*/ 	.byte	0x04, 0x2f
        /*0002*/ 	.short	(.L_19 - .L_18)
	.align		4
.L_18:
        /*0004*/ 	.word	index@(_ZN7cutlass13device_kernelINS_4conv6kernel13ConvUniversalINS1_16ConvProblemShapeILNS1_8OperatorE2ELi2EEENS1_10collective14CollectiveConvINS1_47MainloopSm100TmaUmmaWarpSpecializedImplicitGemmILS5_2ELi4ELi2ELi1ELi2EN4cute5tupleIJNSA_1CILi2EEENSC_ILi1EEESE_EEEEENSB_IJNSC_ILi64EEENSB_IJNSC_ILi128EEEEEENSB_IJSH_EEEEEENS_10tfloat32_tESM_NSA_8TiledMMAINSA_8MMA_AtomIJNSA_17SM100_MMA_TF32_SSISM_SM_fLi64ELi128ELNSA_4UMMA5MajorE1ELSR_1ELNSQ_7ScaleInE0ELSS_0EEEEEENSA_6LayoutINSB_IJSE_SE_SE_EEENSB_IJNSC_ILi0EEESX_SX_EEEEENSB_IJNSA_10UnderscoreES10_S10_EEEEENS7_6detail27Sm100ImplicitGemmTileTraitsINSA_13SM90_TMA_LOADENSA_14ComposedLayoutINSA_7SwizzleILi2ELi5ELi2EEENSA_18smem_ptr_flag_bitsILi32EEENSV_INSB_IJNSC_ILi32EEENSC_ILi4EEEEEENSB_IJSE_S1B_EEEEEEEvEENS14_INSA_30SM90_TMA_LOAD_IM2COL_MULTICASTES1G_vEEEENS_8epilogue10collective18CollectiveEpilogueINS1L_23Sm100TmaWarpSpecializedILi4ELi2ELi16ELb1ELb0EEEJSL_NSB_IJNSV_ISH_SE_EENSV_IS1B_SE_EEEEESM_NSB_IJlNSB_IJSE_llEEESX_EEESM_S1U_NS1L_6fusion15FusionCallbacksIS1P_NS1V_17LinearCombinationISM_fSM_fLNS_15FloatRoundStyleE2EEESL_S1S_JEEENSA_5SM1004TMEM4LOAD26SM100_TMEM_LOAD_16dp128b8xES15_NS16_INS17_ILi3ELi4ELi3EEES1A_NSV_INSB_IJNSC_ILi8EEES1B_EEENSB_IJS1B_SE_EEEEEEENSA_17SM75_U32x4_LDSM_NENSA_14SM90_TMA_STOREES2A_NSA_17SM90_U32x4_STSM_NENSA_39AutoVectorizingCopyWithAssumedAlignmentILi128EEEEEEvvEEEEvNT_6ParamsE)
        /*0008*/ 	.word	0x00000060


	//----- nvinfo : EIATTR_FRAME_SIZE
	.align		4
.L_19:
        /*000c*/ 	.byte	0x04, 0x11
        /*000e*/ 	.short	(.L_21 - .L_20)
	.align		4
.L_20:
        /*0010*/ 	.word	index@($__internal_2_$__cuda_sm10x_tcgen05_guardrail_trap_unallocated_columns_being_dealloced)
        /*0014*/ 	.word	0x00000008


	//----- nvinfo : EIATTR_FRAME_SIZE
	.align		4
.L_21:
        /*0018*/ 	.byte	0x04, 0x11
        /*001a*/ 	.short	(.L_23 - .L_22)
	.align		4
.L_22:
        /*001c*/ 	.word	index@($__internal_1_$__cuda_sm10x_tcgen05_guardrail_trap_phase_invalid_during_alloc)
        /*0020*/ 	.word	0x00000008


	//----- nvinfo : EIATTR_FRAME_SIZE
	.align		4
.L_23:
        /*0024*/ 	.byte	0x04, 0x11
        /*0026*/ 	.short	(.L_25 - .L_24)
	.align		4
.L_24:
        /*0028*/ 	.word	index@($__internal_0_$__cuda_sm10x_tcgen05_guardrail_trap_col_being_dealloced_not_returned_by_alloc)
        /*002c*/ 	.word	0x00000008


	//----- nvinfo : EIATTR_FRAME_SIZE
	.align		4
.L_25:
        /*0030*/ 	.byte	0x04, 0x11
        /*0032*/ 	.short	(.L_27 - .L_26)
	.align		4
.L_26:
        /*0034*/ 	.word	index@(_ZN7cutlass13device_kernelINS_4conv6kernel13ConvUniversalINS1_16ConvProblemShapeILNS1_8OperatorE2ELi2EEENS1_10collective14CollectiveConvINS1_47MainloopSm100TmaUmmaWarpSpecializedImplicitGemmILS5_2ELi4ELi2ELi1ELi2EN4cute5tupleIJNSA_1CILi2EEENSC_ILi1EEESE_EEEEENSB_IJNSC_ILi64EEENSB_IJNSC_ILi128EEEEEENSB_IJSH_EEEEEENS_10tfloat32_tESM_NSA_8TiledMMAINSA_8MMA_AtomIJNSA_17SM100_MMA_TF32_SSISM_SM_fLi64ELi128ELNSA_4UMMA5MajorE1ELSR_1ELNSQ_7ScaleInE0ELSS_0EEEEEENSA_6LayoutINSB_IJSE_SE_SE_EEENSB_IJNSC_ILi0EEESX_SX_EEEEENSB_IJNSA_10UnderscoreES10_S10_EEEEENS7_6detail27Sm100ImplicitGemmTileTraitsINSA_13SM90_TMA_LOADENSA_14ComposedLayoutINSA_7SwizzleILi2ELi5ELi2EEENSA_18smem_ptr_flag_bitsILi32EEENSV_INSB_IJNSC_ILi32EEENSC_ILi4EEEEEENSB_IJSE_S1B_EEEEEEEvEENS14_INSA_30SM90_TMA_LOAD_IM2COL_MULTICASTES1G_vEEEENS_8epilogue10collective18CollectiveEpilogueINS1L_23Sm100TmaWarpSpecializedILi4ELi2ELi16ELb1ELb0EEEJSL_NSB_IJNSV_ISH_SE_EENSV_IS1B_SE_EEEEESM_NSB_IJlNSB_IJSE_llEEESX_EEESM_S1U_NS1L_6fusion15FusionCallbacksIS1P_NS1V_17LinearCombinationISM_fSM_fLNS_15FloatRoundStyleE2EEESL_S1S_JEEENSA_5SM1004TMEM4LOAD26SM100_TMEM_LOAD_16dp128b8xES15_NS16_INS17_ILi3ELi4ELi3EEES1A_NSV_INSB_IJNSC_ILi8EEES1B_EEENSB_IJS1B_SE_EEEEEEENSA_17SM75_U32x4_LDSM_NENSA_14SM90_TMA_STOREES2A_NSA_17SM90_U32x4_STSM_NENSA_39AutoVectorizingCopyWithAssumedAlignmentILi128EEEEEEvvEEEEvNT_6ParamsE)
        /*0038*/ 	.word	0x00000008


	//----- nvinfo : EIATTR_MIN_STACK_SIZE
	.align		4
.L_27:
        /*003c*/ 	.byte	0x04, 0x12
        /*003e*/ 	.short	(.L_29 - .L_28)
	.align		4
.L_28:
        /*0040*/ 	.word	index@(_ZN7cutlass13device_kernelINS_4conv6kernel13ConvUniversalINS1_16ConvProblemShapeILNS1_8OperatorE2ELi2EEENS1_10collective14CollectiveConvINS1_47MainloopSm100TmaUmmaWarpSpecializedImplicitGemmILS5_2ELi4ELi2ELi1ELi2EN4cute5tupleIJNSA_1CILi2EEENSC_ILi1EEESE_EEEEENSB_IJNSC_ILi64EEENSB_IJNSC_ILi128EEEEEENSB_IJSH_EEEEEENS_10tfloat32_tESM_NSA_8TiledMMAINSA_8MMA_AtomIJNSA_17SM100_MMA_TF32_SSISM_SM_fLi64ELi128ELNSA_4UMMA5MajorE1ELSR_1ELNSQ_7ScaleInE0ELSS_0EEEEEENSA_6LayoutINSB_IJSE_SE_SE_EEENSB_IJNSC_ILi0EEESX_SX_EEEEENSB_IJNSA_10UnderscoreES10_S10_EEEEENS7_6detail27Sm100ImplicitGemmTileTraitsINSA_13SM90_TMA_LOADENSA_14ComposedLayoutINSA_7SwizzleILi2ELi5ELi2EEENSA_18smem_ptr_flag_bitsILi32EEENSV_INSB_IJNSC_ILi32EEENSC_ILi4EEEEEENSB_IJSE_S1B_EEEEEEEvEENS14_INSA_30SM90_TMA_LOAD_IM2COL_MULTICASTES1G_vEEEENS_8epilogue10collective18CollectiveEpilogueINS1L_23Sm100TmaWarpSpecializedILi4ELi2ELi16ELb1ELb0EEEJSL_NSB_IJNSV_ISH_SE_EENSV_IS1B_SE_EEEEESM_NSB_IJlNSB_IJSE_llEEESX_EEESM_S1U_NS1L_6fusion15FusionCallbacksIS1P_NS1V_17LinearCombinationISM_fSM_fLNS_15FloatRoundStyleE2EEESL_S1S_JEEENSA_5SM1004TMEM4LOAD26SM100_TMEM_LOAD_16dp128b8xES15_NS16_INS17_ILi3ELi4ELi3EEES1A_NSV_INSB_IJNSC_ILi8EEES1B_EEENSB_IJS1B_SE_EEEEEEENSA_17SM75_U32x4_LDSM_NENSA_14SM90_TMA_STOREES2A_NSA_17SM90_U32x4_STSM_NENSA_39AutoVectorizingCopyWithAssumedAlignmentILi128EEEEEEvvEEEEvNT_6ParamsE)
        /*0044*/ 	.word	0x00000008
.L_29:


//--------------------- .nv.compat                --------------------------
	.section	.nv.compat,"",@"SHT_CUDA_COMPAT_INFO"
	.align	4
        /*0000*/ 	.byte	0x02, 0x09, 0x01, 0x00, 0x02, 0x02, 0x02, 0x00, 0x02, 0x05, 0x05, 0x00, 0x03, 0x07, 0x01, 0x01
        /*0010*/ 	.byte	0x02, 0x03, 0x01, 0x00, 0x02, 0x06, 0x01, 0x00, 0x04, 0x0b, 0x08, 0x00, 0x09, 0x00, 0x00, 0x00
        /*0020*/ 	.byte	0x00, 0x00, 0x00, 0x00


//--------------------- .nv.info._ZN7cutlass13device_kernelINS_4conv6kernel13ConvUniversalINS1_16ConvProblemShapeILNS1_8OperatorE2ELi2EEENS1_10collective14CollectiveConvINS1_47MainloopSm100TmaUmmaWarpSpecializedImplicitGemmILS5_2ELi4ELi2ELi1ELi2EN4cute5tupleIJNSA_1CILi2EEENSC_ILi1EEESE_EEEEENSB_IJNSC_ILi64EEENSB_IJNSC_ILi128EEEEEENSB_IJSH_EEEEEENS_10tfloat32_tESM_NSA_8TiledMMAINSA_8MMA_AtomIJNSA_17SM100_MMA_TF32_SSISM_SM_fLi64ELi128ELNSA_4UMMA5MajorE1ELSR_1ELNSQ_7ScaleInE0ELSS_0EEEEEENSA_6LayoutINSB_IJSE_SE_SE_EEENSB_IJNSC_ILi0EEESX_SX_EEEEENSB_IJNSA_10UnderscoreES10_S10_EEEEENS7_6detail27Sm100ImplicitGemmTileTraitsINSA_13SM90_TMA_LOADENSA_14ComposedLayoutINSA_7SwizzleILi2ELi5ELi2EEENSA_18smem_ptr_flag_bitsILi32EEENSV_INSB_IJNSC_ILi32EEENSC_ILi4EEEEEENSB_IJSE_S1B_EEEEEEEvEENS14_INSA_30SM90_TMA_LOAD_IM2COL_MULTICASTES1G_vEEEENS_8epilogue10collective18CollectiveEpilogueINS1L_23Sm100TmaWarpSpecializedILi4ELi2ELi16ELb1ELb0EEEJSL_NSB_IJNSV_ISH_SE_EENSV_IS1B_SE_EEEEESM_NSB_IJlNSB_IJSE_llEEESX_EEESM_S1U_NS1L_6fusion15FusionCallbacksIS1P_NS1V_17LinearCombinationISM_fSM_fLNS_15FloatRoundStyleE2EEESL_S1S_JEEENSA_5SM1004TMEM4LOAD26SM100_TMEM_LOAD_16dp128b8xES15_NS16_INS17_ILi3ELi4ELi3EEES1A_NSV_INSB_IJNSC_ILi8EEES1B_EEENSB_IJS1B_SE_EEEEEEENSA_17SM75_U32x4_LDSM_NENSA_14SM90_TMA_STOREES2A_NSA_17SM90_U32x4_STSM_NENSA_39AutoVectorizingCopyWithAssumedAlignmentILi128EEEEEEvvEEEEvNT_6ParamsE --------------------------
	.section	.nv.info._ZN7cutlass13device_kernelINS_4conv6kernel13ConvUniversalINS1_16ConvProblemShapeILNS1_8OperatorE2ELi2EEENS1_10collective14CollectiveConvINS1_47MainloopSm100TmaUmmaWarpSpecializedImplicitGemmILS5_2ELi4ELi2ELi1ELi2EN4cute5tupleIJNSA_1CILi2EEENSC_ILi1EEESE_EEEEENSB_IJNSC_ILi64EEENSB_IJNSC_ILi128EEEEEENSB_IJSH_EEEEEENS_10tfloat32_tESM_NSA_8TiledMMAINSA_8MMA_AtomIJNSA_17SM100_MMA_TF32_SSISM_SM_fLi64ELi128ELNSA_4UMMA5MajorE1ELSR_1ELNSQ_7ScaleInE0ELSS_0EEEEEENSA_6LayoutINSB_IJSE_SE_SE_EEENSB_IJNSC_ILi0EEESX_SX_EEEEENSB_IJNSA_10UnderscoreES10_S10_EEEEENS7_6detail27Sm100ImplicitGemmTileTraitsINSA_13SM90_TMA_LOADENSA_14ComposedLayoutINSA_7SwizzleILi2ELi5ELi2EEENSA_18smem_ptr_flag_bitsILi32EEENSV_INSB_IJNSC_ILi32EEENSC_ILi4EEEEEENSB_IJSE_S1B_EEEEEEEvEENS14_INSA_30SM90_TMA_LOAD_IM2COL_MULTICASTES1G_vEEEENS_8epilogue10collective18CollectiveEpilogueINS1L_23Sm100TmaWarpSpecializedILi4ELi2ELi16ELb1ELb0EEEJSL_NSB_IJNSV_ISH_SE_EENSV_IS1B_SE_EEEEESM_NSB_IJlNSB_IJSE_llEEESX_EEESM_S1U_NS1L_6fusion15FusionCallbacksIS1P_NS1V_17LinearCombinationISM_fSM_fLNS_15FloatRoundStyleE2EEESL_S1S_JEEENSA_5SM1004TMEM4LOAD26SM100_TMEM_LOAD_16dp128b8xES15_NS16_INS17_ILi3ELi4ELi3EEES1A_NSV_INSB_IJNSC_ILi8EEES1B_EEENSB_IJS1B_SE_EEEEEEENSA_17SM75_U32x4_LDSM_NENSA_14SM90_TMA_STOREES2A_NSA_17SM90_U32x4_STSM_NENSA_39AutoVectorizingCopyWithAssumedAlignmentILi128EEEEEEvvEEEEvNT_6ParamsE,"",@"SHT_CUDA_INFO"
	.sectionflags	@""
	.align	4


	//----- nvinfo : EIATTR_CUDA_API_VERSION
	.align		4
        /*0000*/ 	.byte	0x04, 0x37
        /*0002*/ 	.short	(.L_31 - .L_30)
.L_30:
        /*0004*/ 	.word	0x00000082


	//----- nvinfo : EIATTR_KPARAM_INFO
	.align		4
.L_31:
        /*0008*/ 	.byte	0x04, 0x17
        /*000a*/ 	.short	(.L_33 - .L_32)
.L_32:
        /*000c*/ 	.word	0x00000000
        /*0010*/ 	.short	0x0000
        /*0012*/ 	.short	0x0000
        /*0014*/ 	.byte	0x00, 0xf0, 0x01, 0x20


	//----- nvinfo : EIATTR_AT_ENTRY_FRAGMENTS
	.align		4
.L_33:
        /*0018*/ 	.byte	0x04, 0x4f
        /*001a*/ 	.short	(.L_35 - .L_34)


	//   ....[0]....
.L_34:
        /*001c*/ 	.word	0x00000006


	//----- nvinfo : EIATTR_RESERVED_SMEM_USED
	.align		4
.L_35:
        /*0020*/ 	.byte	0x01, 0x41
	.zero		2


	//----- nvinfo : EIATTR_SPARSE_MMA_MASK
	.align		4
        /*0024*/ 	.byte	0x03, 0x50
        /*0026*/ 	.short	0x0000


	//----- nvinfo : EIATTR_TCGEN05_1CTA_USED
	.align		4
        /*0028*/ 	.byte	0x01, 0x51
	.zero		2


	//----- nvinfo : EIATTR_MAXREG_COUNT
	.align		4
        /*002c*/ 	.byte	0x03, 0x1b
        /*002e*/ 	.short	0x00ff


	//----- nvinfo : EIATTR_NUM_BARRIERS
	.align		4
        /*0030*/ 	.byte	0x02, 0x4c
        /*0032*/ 	.byte	0x07
	.zero		1


	//----- nvinfo : EIATTR_EXTERNS
	.align		4
        /*0034*/ 	.byte	0x04, 0x0f
        /*0036*/ 	.short	(.L_37 - .L_36)


	//   ....[0]....
	.align		4
.L_36:
        /*0038*/ 	.word	index@(__assertfail)


	//----- nvinfo : EIATTR_MERCURY_ISA_VERSION
	.align		4
.L_37:
        /*003c*/ 	.byte	0x03, 0x5f
        /*003e*/ 	.short	0x0101


	//----- nvinfo : EIATTR_INT_WARP_WIDE_INSTR_OFFSETS
	.align		4
        /*0040*/ 	.byte	0x04, 0x31
        /*0042*/ 	.short	(.L_39 - .L_38)


	//   ....[0]....
.L_38:
        /*0044*/ 	.word	0x00004130


	//   ....[1]....
        /*0048*/ 	.word	0x00004150


	//   ....[2]....
        /*004c*/ 	.word	0x00004180


	//   ....[3]....
        /*0050*/ 	.word	0x00004c70


	//   ....[4]....
        /*0054*/ 	.word	0x00004ef0


	//   ....[5]....
        /*0058*/ 	.word	0x00004f50


	//   ....[6]....
        /*005c*/ 	.word	0x00005020


	//   ....[7]....
        /*0060*/ 	.word	0x00005090


	//   ....[8]....
        /*0064*/ 	.word	0x000051a0


	//   ....[9]....
        /*0068*/ 	.word	0x00005220


	//   ....[10]....
        /*006c*/ 	.word	0x00005400


	//   ....[11]....
        /*0070*/ 	.word	0x00005530


	//   ....[12]....
        /*0074*/ 	.word	0x000061c0


	//----- nvinfo : EIATTR_COOP_GROUP_MASK_REGIDS
	.align		4
.L_39:
        /*0078*/ 	.byte	0x04, 0x29
        /*007a*/ 	.short	(.L_41 - .L_40)


	//   ....[0]....
.L_40:
        /*007c*/ 	.word	0xffffffff


	//   ....[1]....
        /*0080*/ 	.word	0xffffffff


	//   ....[2]....
        /*0084*/ 	.word	0xffffffff


	//   ....[3]....
        /*0088*/ 	.word	0xffffffff


	//   ....[4]....
        /*008c*/ 	.word	0xffffffff


	//   ....[5]....
        /*0090*/ 	.word	0xffffffff


	//   ....[6]....
        /*0094*/ 	.word	0xffffffff


	//   ....[7]....
        /*0098*/ 	.word	0xffffffff


	//   ....[8]....
        /*009c*/ 	.word	0xffffffff


	//   ....[9]....
        /*00a0*/ 	.word	0xffffffff


	//   ....[10]....
        /*00a4*/ 	.word	0xffffffff


	//   ....[11]....
        /*00a8*/ 	.word	0xffffffff


	//   ....[12]....
        /*00ac*/ 	.word	0xffffffff


	//----- nvinfo : EIATTR_COOP_GROUP_INSTR_OFFSETS
	.align		4
.L_41:
        /*00b0*/ 	.byte	0x04, 0x28
        /*00b2*/ 	.short	(.L_43 - .L_42)


	//   ....[0]....
.L_42:
        /*00b4*/ 	.word	0x000000a0


	//   ....[1]....
        /*00b8*/ 	.word	0x000004e0


	//   ....[2]....
        /*00bc*/ 	.word	0x00000680


	//   ....[3]....
        /*00c0*/ 	.word	0x00000820


	//   ....[4]....
        /*00c4*/ 	.word	0x00000920


	//   ....[5]....
        /*00c8*/ 	.word	0x00000a70


	//   ....[6]....
        /*00cc*/ 	.word	0x00000c60


	//   ....[7]....
        /*00d0*/ 	.word	0x000027a0


	//   ....[8]....
        /*00d4*/ 	.word	0x00003270


	//   ....[9]....
        /*00d8*/ 	.word	0x00003480


	//   ....[10]....
        /*00dc*/ 	.word	0x000034b0


	//   ....[11]....
        /*00e0*/ 	.word	0x00004010


	//   ....[12]....
        /*00e4*/ 	.word	0x00004250


	//----- nvinfo : EIATTR_VRC_CTA_INIT_COUNT
	.align		4
.L_43:
        /*00e8*/ 	.byte	0x02, 0x4a
        /*00ea*/ 	.byte	0x80
	.zero		1


	//----- nvinfo : EIATTR_SYSCALL_OFFSETS
	.align		4
        /*00ec*/ 	.byte	0x04, 0x46
        /*00ee*/ 	.short	(.L_45 - .L_44)


	//   ....[0]....
.L_44:
        /*00f0*/ 	.word	0x00006430


	//   ....[1]....
        /*00f4*/ 	.word	0x00006520


	//   ....[2]....
        /*00f8*/ 	.word	0x00006d00


	//   ....[3]....
        /*00fc*/ 	.word	0x000076c0


	//   ....[4]....
        /*0100*/ 	.word	0x00008000


	//   ....[5]....
        /*0104*/ 	.word	0x00008930


	//----- nvinfo : EIATTR_MBARRIER_INSTR_OFFSETS
	.align		4
.L_45:
        /*0108*/ 	.byte	0x04, 0x39
        /*010a*/ 	.short	(.L_47 - .L_46)


	//   ....[0]....
.L_46:
        /*010c*/ 	.word	0x000005f0
        /*0110*/ 	.word	0x000000ff
        /*0114*/ 	.word	0x00000000
        /*0118*/ 	.short	0x0100
        /*011a*/ 	.byte	0x07
	.zero		1


	//   ....[1]....
        /*011c*/ 	.word	0x00000600
        /*0120*/ 	.word	0x000000ff
        /*0124*/ 	.word	0x00000020
        /*0128*/ 	.short	0x0100
        /*012a*/ 	.byte	0x07
	.zero		1


	//   ....[2]....
        /*012c*/ 	.word	0x00000610
        /*0130*/ 	.word	0x000000ff
        /*0134*/ 	.word	0x00000008
        /*0138*/ 	.short	0x0100
        /*013a*/ 	.byte	0x07
	.zero		1


	//   ....[3]....
        /*013c*/ 	.word	0x00000620
        /*0140*/ 	.word	0x000000ff
        /*0144*/ 	.word	0x00000028
        /*0148*/ 	.short	0x0100
        /*014a*/ 	.byte	0x07
	.zero		1


	//   ....[4]....
        /*014c*/ 	.word	0x00000630
        /*0150*/ 	.word	0x000000ff
        /*0154*/ 	.word	0x00000010
        /*0158*/ 	.short	0x0100
        /*015a*/ 	.byte	0x07
	.zero		1


	//   ....[5]....
        /*015c*/ 	.word	0x00000640
        /*0160*/ 	.word	0x000000ff
        /*0164*/ 	.word	0x00000030
        /*0168*/ 	.short	0x0100
        /*016a*/ 	.byte	0x07
	.zero		1


	//   ....[6]....
        /*016c*/ 	.word	0x00000650
        /*0170*/ 	.word	0x000000ff
        /*0174*/ 	.word	0x00000018
        /*0178*/ 	.short	0x0100
        /*017a*/ 	.byte	0x07
	.zero		1


	//   ....[7]....
        /*017c*/ 	.word	0x00000660
        /*0180*/ 	.word	0x000000ff
        /*0184*/ 	.word	0x00000038
        /*0188*/ 	.short	0x0100
        /*018a*/ 	.byte	0x07
	.zero		1


	//   ....[8]....
        /*018c*/ 	.word	0x00000790
        /*0190*/ 	.word	0x000000ff
        /*0194*/ 	.word	0x00000040
        /*0198*/ 	.short	0x0100
        /*019a*/ 	.byte	0x07
	.zero		1


	//   ....[9]....
        /*019c*/ 	.word	0x000007a0
        /*01a0*/ 	.word	0x000000ff
        /*01a4*/ 	.word	0x00000060
        /*01a8*/ 	.short	0x0100
        /*01aa*/ 	.byte	0x07
	.zero		1


	//   ....[10]....
        /*01ac*/ 	.word	0x000007b0
        /*01b0*/ 	.word	0x000000ff
        /*01b4*/ 	.word	0x00000048
        /*01b8*/ 	.short	0x0100
        /*01ba*/ 	.byte	0x07
	.zero		1


	//   ....[11]....
        /*01bc*/ 	.word	0x000007c0
        /*01c0*/ 	.word	0x000000ff
        /*01c4*/ 	.word	0x00000068
        /*01c8*/ 	.short	0x0100
        /*01ca*/ 	.byte	0x07
	.zero		1


	//   ....[12]....
        /*01cc*/ 	.word	0x000007d0
        /*01d0*/ 	.word	0x000000ff
        /*01d4*/ 	.word	0x00000050
        /*01d8*/ 	.short	0x0100
        /*01da*/ 	.byte	0x07
	.zero		1


	//   ....[13]....
        /*01dc*/ 	.word	0x000007e0
        /*01e0*/ 	.word	0x000000ff
        /*01e4*/ 	.word	0x00000070
        /*01e8*/ 	.short	0x0100
        /*01ea*/ 	.byte	0x07
	.zero		1


	//   ....[14]....
        /*01ec*/ 	.word	0x000007f0
        /*01f0*/ 	.word	0x000000ff
        /*01f4*/ 	.word	0x00000058
        /*01f8*/ 	.short	0x0100
        /*01fa*/ 	.byte	0x07
	.zero		1


	//   ....[15]....
        /*01fc*/ 	.word	0x00000800
        /*0200*/ 	.word	0x000000ff
        /*0204*/ 	.word	0x00000078
        /*0208*/ 	.short	0x0100
        /*020a*/ 	.byte	0x07
	.zero		1


	//   ....[16]....
        /*020c*/ 	.word	0x000008f0
        /*0210*/ 	.word	0x000000ff
        /*0214*/ 	.word	0x00000080
        /*0218*/ 	.short	0x0100
        /*021a*/ 	.byte	0x06
	.zero		1


	//   ....[17]....
        /*021c*/ 	.word	0x00000900
        /*0220*/ 	.word	0x000000ff
        /*0224*/ 	.word	0x00000088
        /*0228*/ 	.short	0x0100
        /*022a*/ 	.byte	0x06
	.zero		1


	//   ....[18]....
        /*022c*/ 	.word	0x00000a40
        /*0230*/ 	.word	0x000000ff
        /*0234*/ 	.word	0x00000090
        /*0238*/ 	.short	0x0100
        /*023a*/ 	.byte	0x06
	.zero		1


	//   ....[19]....
        /*023c*/ 	.word	0x00000a50
        /*0240*/ 	.word	0x000000ff
        /*0244*/ 	.word	0x00000098
        /*0248*/ 	.short	0x0100
        /*024a*/ 	.byte	0x06
	.zero		1


	//   ....[20]....
        /*024c*/ 	.word	0x00000b80
        /*0250*/ 	.word	0x000000ff
        /*0254*/ 	.word	0x000000a0
        /*0258*/ 	.short	0x0100
        /*025a*/ 	.byte	0x07
	.zero		1


	//   ....[21]....
        /*025c*/ 	.word	0x00000b90
        /*0260*/ 	.word	0x000000ff
        /*0264*/ 	.word	0x000000b0
        /*0268*/ 	.short	0x0100
        /*026a*/ 	.byte	0x07
	.zero		1


	//   ....[22]....
        /*026c*/ 	.word	0x00000ba0
        /*0270*/ 	.word	0x000000ff
        /*0274*/ 	.word	0x000000a8
        /*0278*/ 	.short	0x0100
        /*027a*/ 	.byte	0x07
	.zero		1


	//   ....[23]....
        /*027c*/ 	.word	0x00000bb0
        /*0280*/ 	.word	0x000000ff
        /*0284*/ 	.word	0x000000b8
        /*0288*/ 	.short	0x0100
        /*028a*/ 	.byte	0x07
	.zero		1


	//   ....[24]....
        /*028c*/ 	.word	0x00001810
        /*0290*/ 	.word	0x000000ff
        /*0294*/ 	.word	0x00000020
        /*0298*/ 	.short	0x010a
        /*029a*/ 	.byte	0x04
	.zero		1


	//   ....[25]....
        /*029c*/ 	.word	0x00001b30
        /*02a0*/ 	.word	0x000000ff
        /*02a4*/ 	.word	0x00000020
        /*02a8*/ 	.short	0x010a
        /*02aa*/ 	.byte	0x31
	.zero		1


	//   ....[26]....
        /*02ac*/ 	.word	0x00001ce0
        /*02b0*/ 	.word	0x000000ff
        /*02b4*/ 	.word	0x00000020
        /*02b8*/ 	.short	0x010a
        /*02ba*/ 	.byte	0x09
	.zero		1


	//   ....[27]....
        /*02bc*/ 	.word	0x000020a0
        /*02c0*/ 	.word	0x000000ff
        /*02c4*/ 	.word	0x00000088
        /*02c8*/ 	.short	0x0101
        /*02ca*/ 	.byte	0x3d
	.zero		1


	//   ....[28]....
        /*02cc*/ 	.word	0x000020c0
        /*02d0*/ 	.word	0x000000ff
        /*02d4*/ 	.word	0x00000020
        /*02d8*/ 	.short	0x010a
        /*02da*/ 	.byte	0x04
	.zero		1


	//   ....[29]....
        /*02dc*/ 	.word	0x00002230
        /*02e0*/ 	.word	0x000000ff
        /*02e4*/ 	.word	0x00000020
        /*02e8*/ 	.short	0x010a
        /*02ea*/ 	.byte	0x39
	.zero		1


	//   ....[30]....
        /*02ec*/ 	.word	0x000023e0
        /*02f0*/ 	.word	0x000000ff
        /*02f4*/ 	.word	0x00000020
        /*02f8*/ 	.short	0x010a
        /*02fa*/ 	.byte	0x09
	.zero		1


	//   ....[31]....
        /*02fc*/ 	.word	0x000027b0
        /*0300*/ 	.word	0x000000ff
        /*0304*/ 	.word	0x00000090
        /*0308*/ 	.short	0x010a
        /*030a*/ 	.byte	0x3d
	.zero		1


	//   ....[32]....
        /*030c*/ 	.word	0x00002870
        /*0310*/ 	.word	0x000000ff
        /*0314*/ 	.word	0x00000000
        /*0318*/ 	.short	0x0101
        /*031a*/ 	.byte	0x04
	.zero		1


	//   ....[33]....
        /*031c*/ 	.word	0x00002d50
        /*0320*/ 	.word	0x000000ff
        /*0324*/ 	.word	0x00000000
        /*0328*/ 	.short	0x010a
        /*032a*/ 	.byte	0x04
	.zero		1


	//   ....[34]....
        /*032c*/ 	.word	0x00002de0
        /*0330*/ 	.word	0x000000ff
        /*0334*/ 	.word	0x00000000
        /*0338*/ 	.short	0x010a
        /*033a*/ 	.byte	0x04
	.zero		1


	//   ....[35]....
        /*033c*/ 	.word	0x00002e70
        /*0340*/ 	.word	0x000000ff
        /*0344*/ 	.word	0x00000000
        /*0348*/ 	.short	0x010a
        /*034a*/ 	.byte	0x04
	.zero		1


	//   ....[36]....
        /*034c*/ 	.word	0x00002f10
        /*0350*/ 	.word	0x00000000
        /*0354*/ 	.word	0x00000000
        /*0358*/ 	.short	0x010a
        /*035a*/ 	.byte	0xff
	.zero		1


	//   ....[37]....
        /*035c*/ 	.word	0x00003040
        /*0360*/ 	.word	0x000000ff
        /*0364*/ 	.word	0x00000098
        /*0368*/ 	.short	0x010a
        /*036a*/ 	.byte	0x30
	.zero		1


	//   ....[38]....
        /*036c*/ 	.word	0x000030e0
        /*0370*/ 	.word	0x000000ff
        /*0374*/ 	.word	0x00000090
        /*0378*/ 	.short	0x010a
        /*037a*/ 	.byte	0x30
	.zero		1


	//   ....[39]....
        /*037c*/ 	.word	0x00003180
        /*0380*/ 	.word	0x000000ff
        /*0384*/ 	.word	0x00000000
        /*0388*/ 	.short	0x0101
        /*038a*/ 	.byte	0x06
	.zero		1


	//   ....[40]....
        /*038c*/ 	.word	0x000031c0
        /*0390*/ 	.word	0x000000ff
        /*0394*/ 	.word	0x00000098
        /*0398*/ 	.short	0x0106
        /*039a*/ 	.byte	0x30
	.zero		1


	//   ....[41]....
        /*039c*/ 	.word	0x00003200
        /*03a0*/ 	.word	0x00000000
        /*03a4*/ 	.word	0x00000098
        /*03a8*/ 	.short	0x010a
        /*03aa*/ 	.byte	0xff
	.zero		1


	//   ....[42]....
        /*03ac*/ 	.word	0x000037f0
        /*03b0*/ 	.word	0x000000ff
        /*03b4*/ 	.word	0x00000090
        /*03b8*/ 	.short	0x010a
        /*03ba*/ 	.byte	0x07
	.zero		1


	//   ....[43]....
        /*03bc*/ 	.word	0x000038a0
        /*03c0*/ 	.word	0x000000ff
        /*03c4*/ 	.word	0x00000000
        /*03c8*/ 	.short	0x0101
        /*03ca*/ 	.byte	0x05
	.zero		1


	//   ....[44]....
        /*03cc*/ 	.word	0x000038b0
        /*03d0*/ 	.word	0x000000ff
        /*03d4*/ 	.word	0x000000b0
        /*03d8*/ 	.short	0x010a
        /*03da*/ 	.byte	0x09
	.zero		1


	//   ....[45]....
        /*03dc*/ 	.word	0x00003980
        /*03e0*/ 	.word	0x000000ff
        /*03e4*/ 	.word	0x00000000
        /*03e8*/ 	.short	0x010a
        /*03ea*/ 	.byte	0x04
	.zero		1


	//   ....[46]....
        /*03ec*/ 	.word	0x000039e0
        /*03f0*/ 	.word	0x000000ff
        /*03f4*/ 	.word	0x00000000
        /*03f8*/ 	.short	0x010a
        /*03fa*/ 	.byte	0x08
	.zero		1


	//   ....[47]....
        /*03fc*/ 	.word	0x00003b10
        /*0400*/ 	.word	0x000000ff
        /*0404*/ 	.word	0x00000000
        /*0408*/ 	.short	0x010a
        /*040a*/ 	.byte	0x04
	.zero		1


	//   ....[48]....
        /*040c*/ 	.word	0x00003f60
        /*0410*/ 	.word	0x000000ff
        /*0414*/ 	.word	0x00000000
        /*0418*/ 	.short	0x010a
        /*041a*/ 	.byte	0x05
	.zero		1


	//   ....[49]....
        /*041c*/ 	.word	0x00003ff0
        /*0420*/ 	.word	0x000000ff
        /*0424*/ 	.word	0x00000000
        /*0428*/ 	.short	0x010a
        /*042a*/ 	.byte	0x06
	.zero		1


	//   ....[50]....
        /*042c*/ 	.word	0x00004560
        /*0430*/ 	.word	0x000000ff
        /*0434*/ 	.word	0x00000090
        /*0438*/ 	.short	0x010a
        /*043a*/ 	.byte	0x0f
	.zero		1


	//   ....[51]....
        /*043c*/ 	.word	0x00004850
        /*0440*/ 	.word	0x000000ff
        /*0444*/ 	.word	0x00000000
        /*0448*/ 	.short	0x0101
        /*044a*/ 	.byte	0x0e
	.zero		1


	//   ....[52]....
        /*044c*/ 	.word	0x00004b80
        /*0450*/ 	.word	0x000000ff
        /*0454*/ 	.word	0x00000088
        /*0458*/ 	.short	0x010a
        /*045a*/ 	.byte	0x0f
	.zero		1


	//   ....[53]....
        /*045c*/ 	.word	0x00004e70
        /*0460*/ 	.word	0x000000ff
        /*0464*/ 	.word	0x00000060
        /*0468*/ 	.short	0x010a
        /*046a*/ 	.byte	0x0f
	.zero		1


	//   ....[54]....
        /*046c*/ 	.word	0x00004fd0
        /*0470*/ 	.word	0x000000ff
        /*0474*/ 	.word	0x00000040
        /*0478*/ 	.short	0x010b
        /*047a*/ 	.byte	0x0f
	.zero		1


	//   ....[55]....
        /*047c*/ 	.word	0x00004fe0
        /*0480*/ 	.word	0x000000ff
        /*0484*/ 	.word	0x00000000
        /*0488*/ 	.short	0x0101
        /*048a*/ 	.byte	0x1f
	.zero		1


	//   ....[56]....
        /*048c*/ 	.word	0x00004ff0
        /*0490*/ 	.word	0x000000ff
        /*0494*/ 	.word	0x00000068
        /*0498*/ 	.short	0x010a
        /*049a*/ 	.byte	0x0f
	.zero		1


	//   ....[57]....
        /*049c*/ 	.word	0x00005140
        /*04a0*/ 	.word	0x000000ff
        /*04a4*/ 	.word	0x00000048
        /*04a8*/ 	.short	0x010b
        /*04aa*/ 	.byte	0x0f
	.zero		1


	//   ....[58]....
        /*04ac*/ 	.word	0x00005150
        /*04b0*/ 	.word	0x000000ff
        /*04b4*/ 	.word	0x00000000
        /*04b8*/ 	.short	0x0101
        /*04ba*/ 	.byte	0x1e
	.zero		1


	//   ....[59]....
        /*04bc*/ 	.word	0x00005160
        /*04c0*/ 	.word	0x000000ff
        /*04c4*/ 	.word	0x00000070
        /*04c8*/ 	.short	0x010a
        /*04ca*/ 	.byte	0x0f
	.zero		1


	//   ....[60]....
        /*04cc*/ 	.word	0x000052e0
        /*04d0*/ 	.word	0x000000ff
        /*04d4*/ 	.word	0x00000050
        /*04d8*/ 	.short	0x010b
        /*04da*/ 	.byte	0x0f
	.zero		1


	//   ....[61]....
        /*04dc*/ 	.word	0x00005320
        /*04e0*/ 	.word	0x000000ff
        /*04e4*/ 	.word	0x00000000
        /*04e8*/ 	.short	0x0101
        /*04ea*/ 	.byte	0x30
	.zero		1


	//   ....[62]....
        /*04ec*/ 	.word	0x00005360
        /*04f0*/ 	.word	0x000000ff
        /*04f4*/ 	.word	0x00000078
        /*04f8*/ 	.short	0x010a
        /*04fa*/ 	.byte	0x0f
	.zero		1


	//   ....[63]....
        /*04fc*/ 	.word	0x00005570
        /*0500*/ 	.word	0x000000ff
        /*0504*/ 	.word	0x00000058
        /*0508*/ 	.short	0x010b
        /*050a*/ 	.byte	0x0f
	.zero		1


	//   ....[64]....
        /*050c*/ 	.word	0x00005590
        /*0510*/ 	.word	0x000000ff
        /*0514*/ 	.word	0x00000000
        /*0518*/ 	.short	0x0101
        /*051a*/ 	.byte	0x17
	.zero		1


	//   ....[65]....
        /*051c*/ 	.word	0x000055c0
        /*0520*/ 	.word	0x000000ff
        /*0524*/ 	.word	0x00000060
        /*0528*/ 	.short	0x010a
        /*052a*/ 	.byte	0x0f
	.zero		1


	//   ....[66]....
        /*052c*/ 	.word	0x000055e0
        /*0530*/ 	.word	0x000000ff
        /*0534*/ 	.word	0x00000068
        /*0538*/ 	.short	0x010a
        /*053a*/ 	.byte	0x0f
	.zero		1


	//   ....[67]....
        /*053c*/ 	.word	0x00005600
        /*0540*/ 	.word	0x000000ff
        /*0544*/ 	.word	0x00000070
        /*0548*/ 	.short	0x010a
        /*054a*/ 	.byte	0x0f
	.zero		1


	//   ....[68]....
        /*054c*/ 	.word	0x00005640
        /*0550*/ 	.word	0x00000000
        /*0554*/ 	.word	0x00000078
        /*0558*/ 	.short	0x010a
        /*055a*/ 	.byte	0xff
	.zero		1


	//   ....[69]....
        /*055c*/ 	.word	0x00005a00
        /*0560*/ 	.word	0x000000ff
        /*0564*/ 	.word	0x00000090
        /*0568*/ 	.short	0x010a
        /*056a*/ 	.byte	0x32
	.zero		1


	//   ....[70]....
        /*056c*/ 	.word	0x00005b10
        /*0570*/ 	.word	0x000000ff
        /*0574*/ 	.word	0x00000000
        /*0578*/ 	.short	0x0101
        /*057a*/ 	.byte	0x04
	.zero		1


	//   ....[71]....
        /*057c*/ 	.word	0x00006980
        /*0580*/ 	.word	0x000000ff
        /*0584*/ 	.word	0x00000040
        /*0588*/ 	.short	0x010a
        /*058a*/ 	.byte	0x32
	.zero		1


	//   ....[72]....
        /*058c*/ 	.word	0x000069c0
        /*0590*/ 	.word	0x00000029
        /*0594*/ 	.word	0x000000a0
        /*0598*/ 	.short	0x010a
        /*059a*/ 	.byte	0xff
	.zero		1


	//   ....[73]....
        /*059c*/ 	.word	0x00006ae0
        /*05a0*/ 	.word	0x000000ff
        /*05a4*/ 	.word	0x00000040
        /*05a8*/ 	.short	0x010a
        /*05aa*/ 	.byte	0x32
	.zero		1


	//   ....[74]....
        /*05ac*/ 	.word	0x00006be0
        /*05b0*/ 	.word	0x00000029
        /*05b4*/ 	.word	0x000000a0
        /*05b8*/ 	.short	0x010a
        /*05ba*/ 	.byte	0xff
	.zero		1


	//   ....[75]....
        /*05bc*/ 	.word	0x000073e0
        /*05c0*/ 	.word	0x00000000
        /*05c4*/ 	.word	0x00000000
        /*05c8*/ 	.short	0x0101
        /*05ca*/ 	.byte	0xff
	.zero		1


	//   ....[76]....
        /*05cc*/ 	.word	0x000073f0
        /*05d0*/ 	.word	0x00000002
        /*05d4*/ 	.word	0x00000040
        /*05d8*/ 	.short	0x010a
        /*05da*/ 	.byte	0xff
	.zero		1


	//   ....[77]....
        /*05dc*/ 	.word	0x000074c0
        /*05e0*/ 	.word	0x00000002
        /*05e4*/ 	.word	0x00000040
        /*05e8*/ 	.short	0x010a
        /*05ea*/ 	.byte	0xff
	.zero		1


	//   ....[78]....
        /*05ec*/ 	.word	0x00007d20
        /*05f0*/ 	.word	0x00000000
        /*05f4*/ 	.word	0x00000000
        /*05f8*/ 	.short	0x0101
        /*05fa*/ 	.byte	0xff
	.zero		1


	//   ....[79]....
        /*05fc*/ 	.word	0x00007d40
        /*0600*/ 	.word	0x00000002
        /*0604*/ 	.word	0x00000040
        /*0608*/ 	.short	0x010a
        /*060a*/ 	.byte	0xff
	.zero		1


	//   ....[80]....
        /*060c*/ 	.word	0x00007e00
        /*0610*/ 	.word	0x00000002
        /*0614*/ 	.word	0x00000040
        /*0618*/ 	.short	0x010a
        /*061a*/ 	.byte	0xff
	.zero		1


	//   ....[81]....
        /*061c*/ 	.word	0x00008650
        /*0620*/ 	.word	0x0000000e
        /*0624*/ 	.word	0x00000000
        /*0628*/ 	.short	0x0101
        /*062a*/ 	.byte	0xff
	.zero		1


	//   ....[82]....
        /*062c*/ 	.word	0x00008670
        /*0630*/ 	.word	0x00000002
        /*0634*/ 	.word	0x00000040
        /*0638*/ 	.short	0x010a
        /*063a*/ 	.byte	0xff
	.zero		1


	//   ....[83]....
        /*063c*/ 	.word	0x00008730
        /*0640*/ 	.word	0x00000002
        /*0644*/ 	.word	0x00000040
        /*0648*/ 	.short	0x010a
        /*064a*/ 	.byte	0xff
	.zero		1


	//   ....[84]....
        /*064c*/ 	.word	0x00008aa0
        /*0650*/ 	.word	0x000000ff
        /*0654*/ 	.word	0x00000000
        /*0658*/ 	.short	0x0101
        /*065a*/ 	.byte	0x05
	.zero		1


	//   ....[85]....
        /*065c*/ 	.word	0x00008fe0
        /*0660*/ 	.word	0x00000000
        /*0664*/ 	.word	0x00000000
        /*0668*/ 	.short	0x0101
        /*066a*/ 	.byte	0xff
	.zero		1


	//   ....[86]....
        /*066c*/ 	.word	0x00009220
        /*0670*/ 	.word	0x000000ff
        /*0674*/ 	.word	0x00000000
        /*0678*/ 	.short	0x0101
        /*067a*/ 	.byte	0x04
	.zero		1


	//   ....[87]....
        /*067c*/ 	.word	0x00009250
        /*0680*/ 	.word	0x00000003
        /*0684*/ 	.word	0x00000020
        /*0688*/ 	.short	0x010a
        /*068a*/ 	.byte	0xff
	.zero		1


	//   ....[88]....
        /*068c*/ 	.word	0x000092b0
        /*0690*/ 	.word	0x00000003
        /*0694*/ 	.word	0x00000020
        /*0698*/ 	.short	0x010a
        /*069a*/ 	.byte	0xff
	.zero		1


	//   ....[89]....
        /*069c*/ 	.word	0x00009310
        /*06a0*/ 	.word	0x00000002
        /*06a4*/ 	.word	0x00000090
        /*06a8*/ 	.short	0x010a
        /*06aa*/ 	.byte	0xff
	.zero		1


	//   ....[90]....
        /*06ac*/ 	.word	0x00009370
        /*06b0*/ 	.word	0x00000000
        /*06b4*/ 	.word	0x00000000
        /*06b8*/ 	.short	0x010a
        /*06ba*/ 	.byte	0xff
	.zero		1


	//   ....[91]....
        /*06bc*/ 	.word	0x000093d0
        /*06c0*/ 	.word	0x00000000
        /*06c4*/ 	.word	0x00000000
        /*06c8*/ 	.short	0x010a
        /*06ca*/ 	.byte	0xff
	.zero		1


	//   ....[92]....
        /*06cc*/ 	.word	0x00009430
        /*06d0*/ 	.word	0x00000000
        /*06d4*/ 	.word	0x00000000
        /*06d8*/ 	.short	0x010a
        /*06da*/ 	.byte	0xff
	.zero		1


	//   ....[93]....
        /*06dc*/ 	.word	0x00009490
        /*06e0*/ 	.word	0x00000004
        /*06e4*/ 	.word	0x00000098
        /*06e8*/ 	.short	0x010a
        /*06ea*/ 	.byte	0xff
	.zero		1


	//   ....[94]....
        /*06ec*/ 	.word	0x000094f0
        /*06f0*/ 	.word	0x00000004
        /*06f4*/ 	.word	0x00000090
        /*06f8*/ 	.short	0x010a
        /*06fa*/ 	.byte	0xff
	.zero		1


	//   ....[95]....
        /*06fc*/ 	.word	0x00009550
        /*0700*/ 	.word	0x00000000
        /*0704*/ 	.word	0x00000090
        /*0708*/ 	.short	0x010a
        /*070a*/ 	.byte	0xff
	.zero		1


	//   ....[96]....
        /*070c*/ 	.word	0x000095b0
        /*0710*/ 	.word	0x00000004
        /*0714*/ 	.word	0x000000b0
        /*0718*/ 	.short	0x010a
        /*071a*/ 	.byte	0xff
	.zero		1


	//   ....[97]....
        /*071c*/ 	.word	0x00009610
        /*0720*/ 	.word	0x00000000
        /*0724*/ 	.word	0x00000000
        /*0728*/ 	.short	0x010a
        /*072a*/ 	.byte	0xff
	.zero		1


	//   ....[98]....
        /*072c*/ 	.word	0x00009670
        /*0730*/ 	.word	0x00000000
        /*0734*/ 	.word	0x00000000
        /*0738*/ 	.short	0x010a
        /*073a*/ 	.byte	0xff
	.zero		1


	//   ....[99]....
        /*073c*/ 	.word	0x000096d0
        /*0740*/ 	.word	0x00000000
        /*0744*/ 	.word	0x00000000
        /*0748*/ 	.short	0x010a
        /*074a*/ 	.byte	0xff
	.zero		1


	//   ....[100]....
        /*074c*/ 	.word	0x00009730
        /*0750*/ 	.word	0x00000009
        /*0754*/ 	.word	0x00000090
        /*0758*/ 	.short	0x010a
        /*075a*/ 	.byte	0xff
	.zero		1


	//   ....[101]....
        /*075c*/ 	.word	0x00009790
        /*0760*/ 	.word	0x00000000
        /*0764*/ 	.word	0x00000088
        /*0768*/ 	.short	0x010a
        /*076a*/ 	.byte	0xff
	.zero		1


	//   ....[102]....
        /*076c*/ 	.word	0x000097f0
        /*0770*/ 	.word	0x00000000
        /*0774*/ 	.word	0x00000060
        /*0778*/ 	.short	0x010a
        /*077a*/ 	.byte	0xff
	.zero		1


	//   ....[103]....
        /*077c*/ 	.word	0x00009850
        /*0780*/ 	.word	0x00000000
        /*0784*/ 	.word	0x00000068
        /*0788*/ 	.short	0x010a
        /*078a*/ 	.byte	0xff
	.zero		1


	//   ....[104]....
        /*078c*/ 	.word	0x000098b0
        /*0790*/ 	.word	0x00000000
        /*0794*/ 	.word	0x00000070
        /*0798*/ 	.short	0x010a
        /*079a*/ 	.byte	0xff
	.zero		1


	//   ....[105]....
        /*079c*/ 	.word	0x00009910
        /*07a0*/ 	.word	0x00000000
        /*07a4*/ 	.word	0x00000078
        /*07a8*/ 	.short	0x010a
        /*07aa*/ 	.byte	0xff
	.zero		1


	//   ....[106]....
        /*07ac*/ 	.word	0x00009970
        /*07b0*/ 	.word	0x00000000
        /*07b4*/ 	.word	0x00000060
        /*07b8*/ 	.short	0x010a
        /*07ba*/ 	.byte	0xff
	.zero		1


	//   ....[107]....
        /*07bc*/ 	.word	0x000099d0
        /*07c0*/ 	.word	0x00000000
        /*07c4*/ 	.word	0x00000068
        /*07c8*/ 	.short	0x010a
        /*07ca*/ 	.byte	0xff
	.zero		1


	//   ....[108]....
        /*07cc*/ 	.word	0x00009a30
        /*07d0*/ 	.word	0x00000000
        /*07d4*/ 	.word	0x00000070
        /*07d8*/ 	.short	0x010a
        /*07da*/ 	.byte	0xff
	.zero		1


	//   ....[109]....
        /*07dc*/ 	.word	0x00009a90
        /*07e0*/ 	.word	0x00000000
        /*07e4*/ 	.word	0x00000090
        /*07e8*/ 	.short	0x010a
        /*07ea*/ 	.byte	0xff
	.zero		1


	//   ....[110]....
        /*07ec*/ 	.word	0x00009af0
        /*07f0*/ 	.word	0x00000002
        /*07f4*/ 	.word	0x00000040
        /*07f8*/ 	.short	0x010a
        /*07fa*/ 	.byte	0xff
	.zero		1


	//   ....[111]....
        /*07fc*/ 	.word	0x00009b40
        /*0800*/ 	.word	0x00000029
        /*0804*/ 	.word	0x000000a0
        /*0808*/ 	.short	0x010a
        /*080a*/ 	.byte	0xff
	.zero		1


	//   ....[112]....
        /*080c*/ 	.word	0x00009b90
        /*0810*/ 	.word	0x00000002
        /*0814*/ 	.word	0x00000040
        /*0818*/ 	.short	0x010a
        /*081a*/ 	.byte	0xff
	.zero		1


	//   ....[113]....
        /*081c*/ 	.word	0x00009be0
        /*0820*/ 	.word	0x00000002
        /*0824*/ 	.word	0x00000040
        /*0828*/ 	.short	0x010a
        /*082a*/ 	.byte	0xff
	.zero		1


	//   ....[114]....
        /*082c*/ 	.word	0x00009c30
        /*0830*/ 	.word	0x00000002
        /*0834*/ 	.word	0x00000040
        /*0838*/ 	.short	0x010a
        /*083a*/ 	.byte	0xff
	.zero		1


	//----- nvinfo : EIATTR_NUM_MBARRIERS
	.align		4
.L_47:
        /*083c*/ 	.byte	0x03, 0x38
        /*083e*/ 	.short	0x0018


	//----- nvinfo : EIATTR_EXIT_INSTR_OFFSETS
	.align		4
        /*0840*/ 	.byte	0x04, 0x1c
        /*0842*/ 	.short	(.L_49 - .L_48)


	//   ....[0]....
.L_48:
        /*0844*/ 	.word	0x00002f40


	//   ....[1]....
        /*0848*/ 	.word	0x000031d0


	//   ....[2]....
        /*084c*/ 	.word	0x00003230


	//   ....[3]....
        /*0850*/ 	.word	0x00004260


	//   ....[4]....
        /*0854*/ 	.word	0x00005670


	//   ....[5]....
        /*0858*/ 	.word	0x000056b0


	//   ....[6]....
        /*085c*/ 	.word	0x00009110


	//   ....[7]....
        /*0860*/ 	.word	0x00009190


	//   ....[8]....
        /*0864*/ 	.word	0x000091c0


	//   ....[9]....
        /*0868*/ 	.word	0x00009230


	//----- nvinfo : EIATTR_MAX_THREADS
	.align		4
.L_49:
        /*086c*/ 	.byte	0x04, 0x05
        /*086e*/ 	.short	(.L_51 - .L_50)
.L_50:
        /*0870*/ 	.word	0x00000100
        /*0874*/ 	.word	0x00000001
        /*0878*/ 	.word	0x00000001


	//----- nvinfo : EIATTR_CRS_STACK_SIZE
	.align		4
.L_51:
        /*087c*/ 	.byte	0x04, 0x1e
        /*087e*/ 	.short	(.L_53 - .L_52)
.L_52:
        /*0880*/ 	.word	0x00000000


	//----- nvinfo : EIATTR_CBANK_PARAM_SIZE
	.align		4
.L_53:
        /*0884*/ 	.byte	0x03, 0x19
        /*0886*/ 	.short	0x0800


	//----- nvinfo : EIATTR_PARAM_CBANK
	.align		4
        /*0888*/ 	.byte	0x04, 0x0a
        /*088a*/ 	.short	(.L_55 - .L_54)
	.align		4
.L_54:
        /*088c*/ 	.word	index@(.nv.constant0._ZN7cutlass13device_kernelINS_4conv6kernel13ConvUniversalINS1_16ConvProblemShapeILNS1_8OperatorE2ELi2EEENS1_10collective14CollectiveConvINS1_47MainloopSm100TmaUmmaWarpSpecializedImplicitGemmILS5_2ELi4ELi2ELi1ELi2EN4cute5tupleIJNSA_1CILi2EEENSC_ILi1EEESE_EEEEENSB_IJNSC_ILi64EEENSB_IJNSC_ILi128EEEEEENSB_IJSH_EEEEEENS_10tfloat32_tESM_NSA_8TiledMMAINSA_8MMA_AtomIJNSA_17SM100_MMA_TF32_SSISM_SM_fLi64ELi128ELNSA_4UMMA5MajorE1ELSR_1ELNSQ_7ScaleInE0ELSS_0EEEEEENSA_6LayoutINSB_IJSE_SE_SE_EEENSB_IJNSC_ILi0EEESX_SX_EEEEENSB_IJNSA_10UnderscoreES10_S10_EEEEENS7_6detail27Sm100ImplicitGemmTileTraitsINSA_13SM90_TMA_LOADENSA_14ComposedLayoutINSA_7SwizzleILi2ELi5ELi2EEENSA_18smem_ptr_flag_bitsILi32EEENSV_INSB_IJNSC_ILi32EEENSC_ILi4EEEEEENSB_IJSE_S1B_EEEEEEEvEENS14_INSA_30SM90_TMA_LOAD_IM2COL_MULTICASTES1G_vEEEENS_8epilogue10collective18CollectiveEpilogueINS1L_23Sm100TmaWarpSpecializedILi4ELi2ELi16ELb1ELb0EEEJSL_NSB_IJNSV_ISH_SE_EENSV_IS1B_SE_EEEEESM_NSB_IJlNSB_IJSE_llEEESX_EEESM_S1U_NS1L_6fusion15FusionCallbacksIS1P_NS1V_17LinearCombinationISM_fSM_fLNS_15FloatRoundStyleE2EEESL_S1S_JEEENSA_5SM1004TMEM4LOAD26SM100_TMEM_LOAD_16dp128b8xES15_NS16_INS17_ILi3ELi4ELi3EEES1A_NSV_INSB_IJNSC_ILi8EEES1B_EEENSB_IJS1B_SE_EEEEEEENSA_17SM75_U32x4_LDSM_NENSA_14SM90_TMA_STOREES2A_NSA_17SM90_U32x4_STSM_NENSA_39AutoVectorizingCopyWithAssumedAlignmentILi128EEEEEEvvEEEEvNT_6ParamsE)
        /*0890*/ 	.short	0x0380
        /*0892*/ 	.short	0x0800


	//----- nvinfo : EIATTR_SW_WAR
	.align		4
.L_55:
        /*0894*/ 	.byte	0x04, 0x36
        /*0896*/ 	.short	(.L_57 - .L_56)
.L_56:
        /*0898*/ 	.word	0x00000008
.L_57:


//--------------------- .nv.callgraph             --------------------------
	.section	.nv.callgraph,"",@"SHT_CUDA_CALLGRAPH"
	.align	4
	.sectionentsize	8
	.align		4
        /*0000*/ 	.word	0x00000000
	.align		4
        /*0004*/ 	.word	0xffffffff
	.align		4
        /*0008*/ 	.word	index@(_ZN7cutlass13device_kernelINS_4conv6kernel13ConvUniversalINS1_16ConvProblemShapeILNS1_8OperatorE2ELi2EEENS1_10collective14CollectiveConvINS1_47MainloopSm100TmaUmmaWarpSpecializedImplicitGemmILS5_2ELi4ELi2ELi1ELi2EN4cute5tupleIJNSA_1CILi2EEENSC_ILi1EEESE_EEEEENSB_IJNSC_ILi64EEENSB_IJNSC_ILi128EEEEEENSB_IJSH_EEEEEENS_10tfloat32_tESM_NSA_8TiledMMAINSA_8MMA_AtomIJNSA_17SM100_MMA_TF32_SSISM_SM_fLi64ELi128ELNSA_4UMMA5MajorE1ELSR_1ELNSQ_7ScaleInE0ELSS_0EEEEEENSA_6LayoutINSB_IJSE_SE_SE_EEENSB_IJNSC_ILi0EEESX_SX_EEEEENSB_IJNSA_10UnderscoreES10_S10_EEEEENS7_6detail27Sm100ImplicitGemmTileTraitsINSA_13SM90_TMA_LOADENSA_14ComposedLayoutINSA_7SwizzleILi2ELi5ELi2EEENSA_18smem_ptr_flag_bitsILi32EEENSV_INSB_IJNSC_ILi32EEENSC_ILi4EEEEEENSB_IJSE_S1B_EEEEEEEvEENS14_INSA_30SM90_TMA_LOAD_IM2COL_MULTICASTES1G_vEEEENS_8epilogue10collective18CollectiveEpilogueINS1L_23Sm100TmaWarpSpecializedILi4ELi2ELi16ELb1ELb0EEEJSL_NSB_IJNSV_ISH_SE_EENSV_IS1B_SE_EEEEESM_NSB_IJlNSB_IJSE_llEEESX_EEESM_S1U_NS1L_6fusion15FusionCallbacksIS1P_NS1V_17LinearCombinationISM_fSM_fLNS_15FloatRoundStyleE2EEESL_S1S_JEEENSA_5SM1004TMEM4LOAD26SM100_TMEM_LOAD_16dp128b8xES15_NS16_INS17_ILi3ELi4ELi3EEES1A_NSV_INSB_IJNSC_ILi8EEES1B_EEENSB_IJS1B_SE_EEEEEEENSA_17SM75_U32x4_LDSM_NENSA_14SM90_TMA_STOREES2A_NSA_17SM90_U32x4_STSM_NENSA_39AutoVectorizingCopyWithAssumedAlignmentILi128EEEEEEvvEEEEvNT_6ParamsE)
	.align		4
        /*000c*/ 	.word	index@(__assertfail)
	.align		4
        /*0010*/ 	.word	0x00000000
	.align		4
        /*0014*/ 	.word	0xfffffffe
	.align		4
        /*0018*/ 	.word	0x00000000
	.align		4
        /*001c*/ 	.word	0xfffffffd
	.align		4
        /*0020*/ 	.word	0x00000000
	.align		4
        /*0024*/ 	.word	0xfffffffc


//--------------------- .nv.constant4             --------------------------
	.section	.nv.constant4,"a",@progbits
	.align	8
	.align		8
.nv.constant4:
        /*0000*/ 	.dword	__assertfail
	.align		8
        /*0008*/ 	.dword	__unnamed_1
	.align		8
        /*0010*/ 	.dword	__unnamed_2
	.align		8
        /*0018*/ 	.dword	_ZN39_INTERNAL_57692af9_4_k_cu_9b6787e5_32424cuda3std3__45__cpo5beginE
	.align		8
        /*0020*/ 	.dword	_ZN39_INTERNAL_57692af9_4_k_cu_9b6787e5_32424cuda3std3__45__cpo3endE
	.align		8
        /*0028*/ 	.dword	_ZN39_INTERNAL_57692af9_4_k_cu_9b6787e5_32424cuda3std3__45__cpo6cbeginE
	.align		8
        /*0030*/ 	.dword	_ZN39_INTERNAL_57692af9_4_k_cu_9b6787e5_32424cuda3std3__45__cpo4cendE
	.align		8
        /*0038*/ 	.dword	_ZN39_INTERNAL_57692af9_4_k_cu_9b6787e5_32424cuda3std3__441_GLOBAL__N__57692af9_4_k_cu_9b6787e5_32426ignoreE
	.align		8
        /*0040*/ 	.dword	_ZN39_INTERNAL_57692af9_4_k_cu_9b6787e5_32424cuda3std3__419piecewise_constructE
	.align		8
        /*0048*/ 	.dword	_ZN39_INTERNAL_57692af9_4_k_cu_9b6787e5_32424cuda3std3__48in_placeE
	.align		8
        /*0050*/ 	.dword	_ZN39_INTERNAL_57692af9_4_k_cu_9b6787e5_32424cuda3std6ranges3__45__cpo4swapE
	.align		8
        /*0058*/ 	.dword	_ZN39_INTERNAL_57692af9_4_k_cu_9b6787e5_32424cuda3std6ranges3__45__cpo9iter_moveE
	.align		8
        /*0060*/ 	.dword	_ZN39_INTERNAL_57692af9_4_k_cu_9b6787e5_32424cute7productE
	.align		8
        /*0068*/ 	.dword	_ZN39_INTERNAL_57692af9_4_k_cu_9b6787e5_32424cute1_E
	.align		8
        /*0070*/ 	.dword	$str$27
	.align		8
        /*0078*/ 	.dword	$str$28
	.align		8
        /*0080*/ 	.dword	$str$29
	.align		8
        /*0088*/ 	.dword	$str$30


//--------------------- .text._ZN7cutlass13device_kernelINS_4conv6kernel13ConvUniversalINS1_16ConvProblemShapeILNS1_8OperatorE2ELi2EEENS1_10collective14CollectiveConvINS1_47MainloopSm100TmaUmmaWarpSpecializedImplicitGemmILS5_2ELi4ELi2ELi1ELi2EN4cute5tupleIJNSA_1CILi2EEENSC_ILi1EEESE_EEEEENSB_IJNSC_ILi64EEENSB_IJNSC_ILi128EEEEEENSB_IJSH_EEEEEENS_10tfloat32_tESM_NSA_8TiledMMAINSA_8MMA_AtomIJNSA_17SM100_MMA_TF32_SSISM_SM_fLi64ELi128ELNSA_4UMMA5MajorE1ELSR_1ELNSQ_7ScaleInE0ELSS_0EEEEEENSA_6LayoutINSB_IJSE_SE_SE_EEENSB_IJNSC_ILi0EEESX_SX_EEEEENSB_IJNSA_10UnderscoreES10_S10_EEEEENS7_6detail27Sm100ImplicitGemmTileTraitsINSA_13SM90_TMA_LOADENSA_14ComposedLayoutINSA_7SwizzleILi2ELi5ELi2EEENSA_18smem_ptr_flag_bitsILi32EEENSV_INSB_IJNSC_ILi32EEENSC_ILi4EEEEEENSB_IJSE_S1B_EEEEEEEvEENS14_INSA_30SM90_TMA_LOAD_IM2COL_MULTICASTES1G_vEEEENS_8epilogue10collective18CollectiveEpilogueINS1L_23Sm100TmaWarpSpecializedILi4ELi2ELi16ELb1ELb0EEEJSL_NSB_IJNSV_ISH_SE_EENSV_IS1B_SE_EEEEESM_NSB_IJlNSB_IJSE_llEEESX_EEESM_S1U_NS1L_6fusion15FusionCallbacksIS1P_NS1V_17LinearCombinationISM_fSM_fLNS_15FloatRoundStyleE2EEESL_S1S_JEEENSA_5SM1004TMEM4LOAD26SM100_TMEM_LOAD_16dp128b8xES15_NS16_INS17_ILi3ELi4ELi3EEES1A_NSV_INSB_IJNSC_ILi8EEES1B_EEENSB_IJS1B_SE_EEEEEEENSA_17SM75_U32x4_LDSM_NENSA_14SM90_TMA_STOREES2A_NSA_17SM90_U32x4_STSM_NENSA_39AutoVectorizingCopyWithAssumedAlignmentILi128EEEEEEvvEEEEvNT_6ParamsE --------------------------
	.section	.text._ZN7cutlass13device_kernelINS_4conv6kernel13ConvUniversalINS1_16ConvProblemShapeILNS1_8OperatorE2ELi2EEENS1_10collective14CollectiveConvINS1_47MainloopSm100TmaUmmaWarpSpecializedImplicitGemmILS5_2ELi4ELi2ELi1ELi2EN4cute5tupleIJNSA_1CILi2EEENSC_ILi1EEESE_EEEEENSB_IJNSC_ILi64EEENSB_IJNSC_ILi128EEEEEENSB_IJSH_EEEEEENS_10tfloat32_tESM_NSA_8TiledMMAINSA_8MMA_AtomIJNSA_17SM100_MMA_TF32_SSISM_SM_fLi64ELi128ELNSA_4UMMA5MajorE1ELSR_1ELNSQ_7ScaleInE0ELSS_0EEEEEENSA_6LayoutINSB_IJSE_SE_SE_EEENSB_IJNSC_ILi0EEESX_SX_EEEEENSB_IJNSA_10UnderscoreES10_S10_EEEEENS7_6detail27Sm100ImplicitGemmTileTraitsINSA_13SM90_TMA_LOADENSA_14ComposedLayoutINSA_7SwizzleILi2ELi5ELi2EEENSA_18smem_ptr_flag_bitsILi32EEENSV_INSB_IJNSC_ILi32EEENSC_ILi4EEEEEENSB_IJSE_S1B_EEEEEEEvEENS14_INSA_30SM90_TMA_LOAD_IM2COL_MULTICASTES1G_vEEEENS_8epilogue10collective18CollectiveEpilogueINS1L_23Sm100TmaWarpSpecializedILi4ELi2ELi16ELb1ELb0EEEJSL_NSB_IJNSV_ISH_SE_EENSV_IS1B_SE_EEEEESM_NSB_IJlNSB_IJSE_llEEESX_EEESM_S1U_NS1L_6fusion15FusionCallbacksIS1P_NS1V_17LinearCombinationISM_fSM_fLNS_15FloatRoundStyleE2EEESL_S1S_JEEENSA_5SM1004TMEM4LOAD26SM100_TMEM_LOAD_16dp128b8xES15_NS16_INS17_ILi3ELi4ELi3EEES1A_NSV_INSB_IJNSC_ILi8EEES1B_EEENSB_IJS1B_SE_EEEEEEENSA_17SM75_U32x4_LDSM_NENSA_14SM90_TMA_STOREES2A_NSA_17SM90_U32x4_STSM_NENSA_39AutoVectorizingCopyWithAssumedAlignmentILi128EEEEEEvvEEEEvNT_6ParamsE,"ax",@progbits
	.align	128
.text._ZN7cutlass13device_kernelINS_4conv6kernel13ConvUniversalINS1_16ConvProblemShapeILNS1_8OperatorE2ELi2EEENS1_10collective14CollectiveConvINS1_47MainloopSm100TmaUmmaWarpSpecializedImplicitGemmILS5_2ELi4ELi2ELi1ELi2EN4cute5tupleIJNSA_1CILi2EEENSC_ILi1EEESE_EEEEENSB_IJNSC_ILi64EEENSB_IJNSC_ILi128EEEEEENSB_IJSH_EEEEEENS_10tfloat32_tESM_NSA_8TiledMMAINSA_8MMA_AtomIJNSA_17SM100_MMA_TF32_SSISM_SM_fLi64ELi128ELNSA_4UMMA5MajorE1ELSR_1ELNSQ_7ScaleInE0ELSS_0EEEEEENSA_6LayoutINSB_IJSE_SE_SE_EEENSB_IJNSC_ILi0EEESX_SX_EEEEENSB_IJNSA_10UnderscoreES10_S10_EEEEENS7_6detail27Sm100ImplicitGemmTileTraitsINSA_13SM90_TMA_LOADENSA_14ComposedLayoutINSA_7SwizzleILi2ELi5ELi2EEENSA_18smem_ptr_flag_bitsILi32EEENSV_INSB_IJNSC_ILi32EEENSC_ILi4EEEEEENSB_IJSE_S1B_EEEEEEEvEENS14_INSA_30SM90_TMA_LOAD_IM2COL_MULTICASTES1G_vEEEENS_8epilogue10collective18CollectiveEpilogueINS1L_23Sm100TmaWarpSpecializedILi4ELi2ELi16ELb1ELb0EEEJSL_NSB_IJNSV_ISH_SE_EENSV_IS1B_SE_EEEEESM_NSB_IJlNSB_IJSE_llEEESX_EEESM_S1U_NS1L_6fusion15FusionCallbacksIS1P_NS1V_17LinearCombinationISM_fSM_fLNS_15FloatRoundStyleE2EEESL_S1S_JEEENSA_5SM1004TMEM4LOAD26SM100_TMEM_LOAD_16dp128b8xES15_NS16_INS17_ILi3ELi4ELi3EEES1A_NSV_INSB_IJNSC_ILi8EEES1B_EEENSB_IJS1B_SE_EEEEEEENSA_17SM75_U32x4_LDSM_NENSA_14SM90_TMA_STOREES2A_NSA_17SM90_U32x4_STSM_NENSA_39AutoVectorizingCopyWithAssumedAlignmentILi128EEEEEEvvEEEEvNT_6ParamsE:
        .type           _ZN7cutlass13device_kernelINS_4conv6kernel13ConvUniversalINS1_16ConvProblemShapeILNS1_8OperatorE2ELi2EEENS1_10collective14CollectiveConvINS1_47MainloopSm100TmaUmmaWarpSpecializedImplicitGemmILS5_2ELi4ELi2ELi1ELi2EN4cute5tupleIJNSA_1CILi2EEENSC_ILi1EEESE_EEEEENSB_IJNSC_ILi64EEENSB_IJNSC_ILi128EEEEEENSB_IJSH_EEEEEENS_10tfloat32_tESM_NSA_8TiledMMAINSA_8MMA_AtomIJNSA_17SM100_MMA_TF32_SSISM_SM_fLi64ELi128ELNSA_4UMMA5MajorE1ELSR_1ELNSQ_7ScaleInE0ELSS_0EEEEEENSA_6LayoutINSB_IJSE_SE_SE_EEENSB_IJNSC_ILi0EEESX_SX_EEEEENSB_IJNSA_10UnderscoreES10_S10_EEEEENS7_6detail27Sm100ImplicitGemmTileTraitsINSA_13SM90_TMA_LOADENSA_14ComposedLayoutINSA_7SwizzleILi2ELi5ELi2EEENSA_18smem_ptr_flag_bitsILi32EEENSV_INSB_IJNSC_ILi32EEENSC_ILi4EEEEEENSB_IJSE_S1B_EEEEEEEvEENS14_INSA_30SM90_TMA_LOAD_IM2COL_MULTICASTES1G_vEEEENS_8epilogue10collective18CollectiveEpilogueINS1L_23Sm100TmaWarpSpecializedILi4ELi2ELi16ELb1ELb0EEEJSL_NSB_IJNSV_ISH_SE_EENSV_IS1B_SE_EEEEESM_NSB_IJlNSB_IJSE_llEEESX_EEESM_S1U_NS1L_6fusion15FusionCallbacksIS1P_NS1V_17LinearCombinationISM_fSM_fLNS_15FloatRoundStyleE2EEESL_S1S_JEEENSA_5SM1004TMEM4LOAD26SM100_TMEM_LOAD_16dp128b8xES15_NS16_INS17_ILi3ELi4ELi3EEES1A_NSV_INSB_IJNSC_ILi8EEES1B_EEENSB_IJS1B_SE_EEEEEEENSA_17SM75_U32x4_LDSM_NENSA_14SM90_TMA_STOREES2A_NSA_17SM90_U32x4_STSM_NENSA_39AutoVectorizingCopyWithAssumedAlignmentILi128EEEEEEvvEEEEvNT_6ParamsE,@function
        .size           _ZN7cutlass13device_kernelINS_4conv6kernel13ConvUniversalINS1_16ConvProblemShapeILNS1_8OperatorE2ELi2EEENS1_10collective14CollectiveConvINS1_47MainloopSm100TmaUmmaWarpSpecializedImplicitGemmILS5_2ELi4ELi2ELi1ELi2EN4cute5tupleIJNSA_1CILi2EEENSC_ILi1EEESE_EEEEENSB_IJNSC_ILi64EEENSB_IJNSC_ILi128EEEEEENSB_IJSH_EEEEEENS_10tfloat32_tESM_NSA_8TiledMMAINSA_8MMA_AtomIJNSA_17SM100_MMA_TF32_SSISM_SM_fLi64ELi128ELNSA_4UMMA5MajorE1ELSR_1ELNSQ_7ScaleInE0ELSS_0EEEEEENSA_6LayoutINSB_IJSE_SE_SE_EEENSB_IJNSC_ILi0EEESX_SX_EEEEENSB_IJNSA_10UnderscoreES10_S10_EEEEENS7_6detail27Sm100ImplicitGemmTileTraitsINSA_13SM90_TMA_LOADENSA_14ComposedLayoutINSA_7SwizzleILi2ELi5ELi2EEENSA_18smem_ptr_flag_bitsILi32EEENSV_INSB_IJNSC_ILi32EEENSC_ILi4EEEEEENSB_IJSE_S1B_EEEEEEEvEENS14_INSA_30SM90_TMA_LOAD_IM2COL_MULTICASTES1G_vEEEENS_8epilogue10collective18CollectiveEpilogueINS1L_23Sm100TmaWarpSpecializedILi4ELi2ELi16ELb1ELb0EEEJSL_NSB_IJNSV_ISH_SE_EENSV_IS1B_SE_EEEEESM_NSB_IJlNSB_IJSE_llEEESX_EEESM_S1U_NS1L_6fusion15FusionCallbacksIS1P_NS1V_17LinearCombinationISM_fSM_fLNS_15FloatRoundStyleE2EEESL_S1S_JEEENSA_5SM1004TMEM4LOAD26SM100_TMEM_LOAD_16dp128b8xES15_NS16_INS17_ILi3ELi4ELi3EEES1A_NSV_INSB_IJNSC_ILi8EEES1B_EEENSB_IJS1B_SE_EEEEEEENSA_17SM75_U32x4_LDSM_NENSA_14SM90_TMA_STOREES2A_NSA_17SM90_U32x4_STSM_NENSA_39AutoVectorizingCopyWithAssumedAlignmentILi128EEEEEEvvEEEEvNT_6ParamsE,(.L_x_173 - _ZN7cutlass13device_kernelINS_4conv6kernel13ConvUniversalINS1_16ConvProblemShapeILNS1_8OperatorE2ELi2EEENS1_10collective14CollectiveConvINS1_47MainloopSm100TmaUmmaWarpSpecializedImplicitGemmILS5_2ELi4ELi2ELi1ELi2EN4cute5tupleIJNSA_1CILi2EEENSC_ILi1EEESE_EEEEENSB_IJNSC_ILi64EEENSB_IJNSC_ILi128EEEEEENSB_IJSH_EEEEEENS_10tfloat32_tESM_NSA_8TiledMMAINSA_8MMA_AtomIJNSA_17SM100_MMA_TF32_SSISM_SM_fLi64ELi128ELNSA_4UMMA5MajorE1ELSR_1ELNSQ_7ScaleInE0ELSS_0EEEEEENSA_6LayoutINSB_IJSE_SE_SE_EEENSB_IJNSC_ILi0EEESX_SX_EEEEENSB_IJNSA_10UnderscoreES10_S10_EEEEENS7_6detail27Sm100ImplicitGemmTileTraitsINSA_13SM90_TMA_LOADENSA_14ComposedLayoutINSA_7SwizzleILi2ELi5ELi2EEENSA_18smem_ptr_flag_bitsILi32EEENSV_INSB_IJNSC_ILi32EEENSC_ILi4EEEEEENSB_IJSE_S1B_EEEEEEEvEENS14_INSA_30SM90_TMA_LOAD_IM2COL_MULTICASTES1G_vEEEENS_8epilogue10collective18CollectiveEpilogueINS1L_23Sm100TmaWarpSpecializedILi4ELi2ELi16ELb1ELb0EEEJSL_NSB_IJNSV_ISH_SE_EENSV_IS1B_SE_EEEEESM_NSB_IJlNSB_IJSE_llEEESX_EEESM_S1U_NS1L_6fusion15FusionCallbacksIS1P_NS1V_17LinearCombinationISM_fSM_fLNS_15FloatRoundStyleE2EEESL_S1S_JEEENSA_5SM1004TMEM4LOAD26SM100_TMEM_LOAD_16dp128b8xES15_NS16_INS17_ILi3ELi4ELi3EEES1A_NSV_INSB_IJNSC_ILi8EEES1B_EEENSB_IJS1B_SE_EEEEEEENSA_17SM75_U32x4_LDSM_NENSA_14SM90_TMA_STOREES2A_NSA_17SM90_U32x4_STSM_NENSA_39AutoVectorizingCopyWithAssumedAlignmentILi128EEEEEEvvEEEEvNT_6ParamsE)
        .other          _ZN7cutlass13device_kernelINS_4conv6kernel13ConvUniversalINS1_16ConvProblemShapeILNS1_8OperatorE2ELi2EEENS1_10collective14CollectiveConvINS1_47MainloopSm100TmaUmmaWarpSpecializedImplicitGemmILS5_2ELi4ELi2ELi1ELi2EN4cute5tupleIJNSA_1CILi2EEENSC_ILi1EEESE_EEEEENSB_IJNSC_ILi64EEENSB_IJNSC_ILi128EEEEEENSB_IJSH_EEEEEENS_10tfloat32_tESM_NSA_8TiledMMAINSA_8MMA_AtomIJNSA_17SM100_MMA_TF32_SSISM_SM_fLi64ELi128ELNSA_4UMMA5MajorE1ELSR_1ELNSQ_7ScaleInE0ELSS_0EEEEEENSA_6LayoutINSB_IJSE_SE_SE_EEENSB_IJNSC_ILi0EEESX_SX_EEEEENSB_IJNSA_10UnderscoreES10_S10_EEEEENS7_6detail27Sm100ImplicitGemmTileTraitsINSA_13SM90_TMA_LOADENSA_14ComposedLayoutINSA_7SwizzleILi2ELi5ELi2EEENSA_18smem_ptr_flag_bitsILi32EEENSV_INSB_IJNSC_ILi32EEENSC_ILi4EEEEEENSB_IJSE_S1B_EEEEEEEvEENS14_INSA_30SM90_TMA_LOAD_IM2COL_MULTICASTES1G_vEEEENS_8epilogue10collective18CollectiveEpilogueINS1L_23Sm100TmaWarpSpecializedILi4ELi2ELi16ELb1ELb0EEEJSL_NSB_IJNSV_ISH_SE_EENSV_IS1B_SE_EEEEESM_NSB_IJlNSB_IJSE_llEEESX_EEESM_S1U_NS1L_6fusion15FusionCallbacksIS1P_NS1V_17LinearCombinationISM_fSM_fLNS_15FloatRoundStyleE2EEESL_S1S_JEEENSA_5SM1004TMEM4LOAD26SM100_TMEM_LOAD_16dp128b8xES15_NS16_INS17_ILi3ELi4ELi3EEES1A_NSV_INSB_IJNSC_ILi8EEES1B_EEENSB_IJS1B_SE_EEEEEEENSA_17SM75_U32x4_LDSM_NENSA_14SM90_TMA_STOREES2A_NSA_17SM90_U32x4_STSM_NENSA_39AutoVectorizingCopyWithAssumedAlignmentILi128EEEEEEvvEEEEvNT_6ParamsE,@"STO_CUDA_ENTRY STV_DEFAULT"
_ZN7cutlass13device_kernelINS_4conv6kernel13ConvUniversalINS1_16ConvProblemShapeILNS1_8OperatorE2ELi2EEENS1_10collective14CollectiveConvINS1_47MainloopSm100TmaUmmaWarpSpecializedImplicitGemmILS5_2ELi4ELi2ELi1ELi2EN4cute5tupleIJNSA_1CILi2EEENSC_ILi1EEESE_EEEEENSB_IJNSC_ILi64EEENSB_IJNSC_ILi128EEEEEENSB_IJSH_EEEEEENS_10tfloat32_tESM_NSA_8TiledMMAINSA_8MMA_AtomIJNSA_17SM100_MMA_TF32_SSISM_SM_fLi64ELi128ELNSA_4UMMA5MajorE1ELSR_1ELNSQ_7ScaleInE0ELSS_0EEEEEENSA_6LayoutINSB_IJSE_SE_SE_EEENSB_IJNSC_ILi0EEESX_SX_EEEEENSB_IJNSA_10UnderscoreES10_S10_EEEEENS7_6detail27Sm100ImplicitGemmTileTraitsINSA_13SM90_TMA_LOADENSA_14ComposedLayoutINSA_7SwizzleILi2ELi5ELi2EEENSA_18smem_ptr_flag_bitsILi32EEENSV_INSB_IJNSC_ILi32EEENSC_ILi4EEEEEENSB_IJSE_S1B_EEEEEEEvEENS14_INSA_30SM90_TMA_LOAD_IM2COL_MULTICASTES1G_vEEEENS_8epilogue10collective18CollectiveEpilogueINS1L_23Sm100TmaWarpSpecializedILi4ELi2ELi16ELb1ELb0EEEJSL_NSB_IJNSV_ISH_SE_EENSV_IS1B_SE_EEEEESM_NSB_IJlNSB_IJSE_llEEESX_EEESM_S1U_NS1L_6fusion15FusionCallbacksIS1P_NS1V_17LinearCombinationISM_fSM_fLNS_15FloatRoundStyleE2EEESL_S1S_JEEENSA_5SM1004TMEM4LOAD26SM100_TMEM_LOAD_16dp128b8xES15_NS16_INS17_ILi3ELi4ELi3EEES1A_NSV_INSB_IJNSC_ILi8EEES1B_EEENSB_IJS1B_SE_EEEEEEENSA_17SM75_U32x4_LDSM_NENSA_14SM90_TMA_STOREES2A_NSA_17SM90_U32x4_STSM_NENSA_39AutoVectorizingCopyWithAssumedAlignmentILi128EEEEEEvvEEEEvNT_6ParamsE:
[----:B------:R-:W1:Y:S01]  /*0000*/  LDC R1, c[0x0][0x37c] ;  /* 0x0000df00ff017b82 */ /* 0x000e620000000800 */
[----:B------:R-:W2:Y:S01]  /*0010*/  S2R R77, SR_TID.X ;  /* 0x00000000004d7919 */ /* 0x000ea20000002100 */
[----:B------:R-:W3:Y:S01]  /*0020*/  LDCU.64 UR6, c[0x0][0x890] ;  /* 0x00011200ff0677ac */ /* 0x000ee20008000a00 */
[----:B-1----:R-:W-:Y:S01]  /*0030*/  VIADD R1, R1, 0xfffffff8 ;  /* 0xfffffff801017836 */ /* 0x002fe20000000000 */
[----:B------:R-:W-:Y:S02]  /*0040*/  PRMT R68, RZ, 0x7610, R68 ;  /* 0x00007610ff447816 */ /* 0x000fe40000000044 */
[----:B------:R-:W-:Y:S01]  /*0050*/  ELECT P6, URZ, PT ;  /* 0x0000000000ff782f */ /* 0x000fe200038c0000 */
[----:B------:R-:W1:Y:S01]  /*0060*/  LDCU.64 UR46, c[0x0][0x358] ;  /* 0x00006b00ff2e77ac */ /* 0x000e620008000a00 */
[----:B---3--:R-:W-:-:S04]  /*0070*/  UISETP.NE.U32.AND UP0, UPT, UR6, URZ, UPT ;  /* 0x000000ff0600728c */ /* 0x008fc8000bf05070 */
[----:B------:R-:W-:Y:S01]  /*0080*/  UISETP.NE.AND.EX UP0, UPT, UR7, URZ, UPT, UP0 ;  /* 0x000000ff0700728c */ /* 0x000fe2000bf05300 */
[----:B--2---:R-:W-:-:S05]  /*0090*/  SHF.R.U32.HI R78, RZ, 0x5, R77 ;  /* 0x00000005ff4e7819 */ /* 0x004fca000001164d */
[----:B------:R-:W2:Y:S02]  /*00a0*/  SHFL.IDX PT, R0, R78, RZ, 0x1f ;  /* 0x00001fff4e007589 */ /* 0x000ea400000e0000 */
[----:B--2---:R-:W-:Y:S01]  /*00b0*/  R2UR UR4, R0 ;  /* 0x00000000000472ca */ /* 0x004fe200000e0000 */
[----:B-1----:R-:W-:-:S14]  /*00c0*/  BRA.U UP0, `(.L_x_0) ;  /* 0x00000001002c7547 */ /* 0x002fdc000b800000 */
[----:B------:R-:W1:Y:S02]  /*00d0*/  LDCU.64 UR8, c[0x0][0x888] ;  /* 0x00011100ff0877ac */ /* 0x000e640008000a00 */
[----:B-1----:R-:W-:-:S04]  /*00e0*/  UISETP.NE.U32.AND UP0, UPT, UR8, URZ, UPT ;  /* 0x000000ff0800728c */ /* 0x002fc8000bf05070 */
[----:B------:R-:W-:-:S09]  /*00f0*/  UISETP.NE.AND.EX UP0, UPT, UR9, URZ, UPT, UP0 ;  /* 0x000000ff0900728c */ /* 0x000fd2000bf05300 */
[----:B------:R-:W-:Y:S05]  /*0100*/  BRA.U !UP0, `(.L_x_1) ;  /* 0x0000000108107547 */ /* 0x000fea000b800000 */
[----:B------:R-:W1:Y:S02]  /*0110*/  LDC.64 R2, c[0x0][0x888] ;  /* 0x00022200ff027b82 */ /* 0x000e640000000a00 */
[----:B-1----:R1:W5:Y:S01]  /*0120*/  LDG.E R35, desc[UR46][R2.64] ;  /* 0x0000002e02237981 */ /* 0x002362000c1e1900 */
[----:B------:R-:W-:Y:S01]  /*0130*/  HFMA2 R68, -RZ, RZ, 0, 5.9604644775390625e-08 ;  /* 0x00000001ff447431 */ /* 0x000fe200000001ff */
[----:B------:R-:W-:Y:S05]  /*0140*/  BRA `(.L_x_0) ;  /* 0x00000000000c7947 */ /* 0x000fea0003800000 */
.L_x_1:
[----:B------:R-:W1:Y:S01]  /*0150*/  LDCU UR5, c[0x0][0x880] ;  /* 0x00011000ff0577ac */ /* 0x000e620008000800 */
[----:B------:R-:W-:Y:S01]  /*0160*/  HFMA2 R68, -RZ, RZ, 0, 5.9604644775390625e-08 ;  /* 0x00000001ff447431 */ /* 0x000fe200000001ff */
[----:B-1----:R-:W-:Y:S02]  /*0170*/  MOV R35, UR5 ;  /* 0x0000000500237c02 */ /* 0x002fe40008000f00 */
.L_x_0:
[----:B------:R-:W2:Y:S02]  /*0180*/  LDCU.64 UR8, c[0x0][0x8b0] ;  /* 0x00011600ff0877ac */ /* 0x000ea40008000a00 */
[----:B--2---:R-:W-:-:S04]  /*0190*/  UISETP.NE.U32.AND UP0, UPT, UR8, URZ, UPT ;  /* 0x000000ff0800728c */ /* 0x004fc8000bf05070 */
[----:B------:R-:W-:-:S09]  /*01a0*/  UISETP.NE.AND.EX UP0, UPT, UR9, URZ, UPT, UP0 ;  /* 0x000000ff0900728c */ /* 0x000fd2000bf05300 */
[----:B------:R-:W-:Y:S05]  /*01b0*/  BRA.U UP0, `(.L_x_2) ;  /* 0x0000000100247547 */ /* 0x000fea000b800000 */
[----:B------:R-:W2:Y:S02]  /*01c0*/  LDCU.64 UR8, c[0x0][0x8a8] ;  /* 0x00011500ff0877ac */ /* 0x000ea40008000a00 */
[----:B--2---:R-:W-:-:S04]  /*01d0*/  UISETP.NE.U32.AND UP0, UPT, UR8, URZ, UPT ;  /* 0x000000ff0800728c */ /* 0x004fc8000bf05070 */
[----:B------:R-:W-:-:S09]  /*01e0*/  UISETP.NE.AND.EX UP0, UPT, UR9, URZ, UPT, UP0 ;  /* 0x000000ff0900728c */ /* 0x000fd2000bf05300 */
[----:B------:R-:W-:Y:S05]  /*01f0*/  BRA.U !UP0, `(.L_x_3) ;  /* 0x00000001080c7547 */ /* 0x000fea000b800000 */
[----:B-1----:R-:W1:Y:S02]  /*0200*/  LDC.64 R2, c[0x0][0x8a8] ;  /* 0x00022a00ff027b82 */ /* 0x002e640000000a00 */
[----:B-1----:R2:W5:Y:S01]  /*0210*/  LDG.E R33, desc[UR46][R2.64] ;  /* 0x0000002e02217981 */ /* 0x002562000c1e1900 */
[----:B------:R-:W-:Y:S05]  /*0220*/  BRA `(.L_x_2) ;  /* 0x0000000000087947 */ /* 0x000fea0003800000 */
.L_x_3:
[----:B------:R-:W2:Y:S02]  /*0230*/  LDCU UR5, c[0x0][0x8a0] ;  /* 0x00011400ff0577ac */ /* 0x000ea40008000800 */
[----:B--2---:R-:W-:Y:S02]  /*0240*/  MOV R33, UR5 ;  /* 0x0000000500217c02 */ /* 0x004fe40008000f00 */
.L_x_2:
[----:B------:R-:W-:Y:S01]  /*0250*/  IMAD.U32 R0, RZ, RZ, UR4 ;  /* 0x00000004ff007e24 */ /* 0x000fe2000f8e00ff */
[----:B------:R-:W-:Y:S04]  /*0260*/  BSSY.RECONVERGENT B0, `(.L_x_4) ;  /* 0x000000c000007945 */ /* 0x000fe80003800200 */
[C---:B------:R-:W-:Y:S02]  /*0270*/  ISETP.NE.OR P1, PT, R0.reuse, 0x1, !P6 ;  /* 0x000000010000780c */ /* 0x040fe40007725670 */
[----:B------:R-:W-:-:S11]  /*0280*/  ISETP.NE.OR P0, PT, R0, 0x3, !P6 ;  /* 0x000000030000780c */ /* 0x000fd60007705670 */
[----:B------:R-:W-:Y:S05]  /*0290*/  @P1 BRA `(.L_x_5) ;  /* 0x0000000000201947 */ /* 0x000fea0003800000 */
[----:B------:R-:W3:Y:S02]  /*02a0*/  LDCU.64 UR8, c[0x0][0x348] ;  /* 0x00006900ff0877ac */ /* 0x000ee40008000a00 */
[----:B---3--:R-:W-:Y:S02]  /*02b0*/  UIADD3 UR10, UP1, UPT, UR8, 0x80, URZ ;  /* 0x00000080080a7890 */ /* 0x008fe4000ff3e0ff */
[----:B------:R-:W-:Y:S02]  /*02c0*/  UIADD3 UR8, UP0, UPT, UR8, 0x180, URZ ;  /* 0x0000018008087890 */ /* 0x000fe4000ff1e0ff */
[----:B------:R-:W-:Y:S02]  /*02d0*/  UIADD3.X UR11, UPT, UPT, URZ, UR9, URZ, UP1, !UPT ;  /* 0x00000009ff0b7290 */ /* 0x000fe40008ffe4ff */
[----:B------:R-:W-:-:S07]  /*02e0*/  UIADD3.X UR9, UPT, UPT, URZ, UR9, URZ, UP0, !UPT ;  /* 0x00000009ff097290 */ /* 0x000fce00087fe4ff */
[----:B------:R3:W-:Y:S02]  /*02f0*/  UTMACCTL.PF [UR10] ;  /* 0x000000000a0079b9 */ /* 0x0007e40008040000 */
[----:B------:R3:W-:Y:S02]  /*0300*/  UTMACCTL.PF [UR8] ;  /* 0x00000000080079b9 */ /* 0x0007e40008040000 */
[----:B---3--:R-:W-:Y:S01]  /*0310*/  NOP ;  /* 0x0000000000007918 */ /* 0x008fe20000000000 */
.L_x_5:
[----:B------:R-:W-:Y:S05]  /*0320*/  BSYNC.RECONVERGENT B0 ;  /* 0x0000000000007941 */ /* 0x000fea0003800200 */
.L_x_4:
[----:B------:R-:W-:Y:S04]  /*0330*/  BSSY.RECONVERGENT B0, `(.L_x_6) ;  /* 0x000000a000007945 */ /* 0x000fe80003800200 */
        /* <DEDUP_REMOVED lines=9> */
.L_x_7:
[----:B------:R-:W-:Y:S05]  /*03d0*/  BSYNC.RECONVERGENT B0 ;  /* 0x0000000000007941 */ /* 0x000fea0003800200 */
.L_x_6:
[----:B------:R-:W3:Y:S01]  /*03e0*/  LDCU.64 UR8, c[0x0][0x888] ;  /* 0x00011100ff0877ac */ /* 0x000ee20008000a00 */
[----:B------:R-:W-:Y:S02]  /*03f0*/  UISETP.EQ.U32.AND UP1, UPT, UR6, URZ, UPT ;  /* 0x000000ff0600728c */ /* 0x000fe4000bf22070 */
[----:B------:R-:W-:Y:S02]  /*0400*/  UPLOP3.LUT UP6, UPT, UPT, UPT, UPT, 0x80, 0x8 ;  /* 0x000000000008789c */ /* 0x000fe40003fcf070 */
[----:B---3--:R-:W-:-:S04]  /*0410*/  UISETP.NE.U32.AND UP0, UPT, UR8, URZ, UPT ;  /* 0x000000ff0800728c */ /* 0x008fc8000bf05070 */
[----:B------:R-:W-:-:S04]  /*0420*/  UISETP.NE.AND.EX UP0, UPT, UR9, URZ, UPT, UP0 ;  /* 0x000000ff0900728c */ /* 0x000fc8000bf05300 */
[----:B------:R-:W-:-:S04]  /*0430*/  UISETP.EQ.OR.EX UP2, UPT, UR7, URZ, !UP0, UP1 ;  /* 0x000000ff0700728c */ /* 0x000fc8000c742710 */
[----:B------:R-:W-:-:S05]  /*0440*/  UP2UR UR49, UPR, URZ, 0x4 ;  /* 0x00000004ff317883 */ /* 0x000fca0008000000 */
[----:B------:R-:W-:Y:S07]  /*0450*/  BRA.U !UP2, `(.L_x_8) ;  /* 0x000000010a207547 */ /* 0x000fee000b800000 */
[----:B------:R-:W-:Y:S01]  /*0460*/  UISETP.NE.U32.AND UP2, UPT, UR6, URZ, UPT ;  /* 0x000000ff0600728c */ /* 0x000fe2000bf45070 */
[----:B-----5:R-:W-:Y:S01]  /*0470*/  FSETP.NEU.AND P0, PT, R35, RZ, PT ;  /* 0x000000ff2300720b */ /* 0x020fe20003f0d000 */
[----:B------:R-:W-:Y:S02]  /*0480*/  USEL UR5, URZ, 0xffffffff, UP0 ;  /* 0xffffffffff057887 */ /* 0x000fe40008000000 */
[----:B------:R-:W-:-:S10]  /*0490*/  UISETP.NE.AND.EX UP2, UPT, UR7, URZ, UPT, UP2 ;  /* 0x000000ff0700728c */ /* 0x000fd4000bf45320 */
[----:B------:R-:W-:Y:S01]  /*04a0*/  VOTEU.ANY UP1, P0 ;  /* 0x0000000000ff7886 */ /* 0x000fe20000020100 */
[----:B------:R-:W-:-:S04]  /*04b0*/  @!UP2 USEL UR5, URZ, 0xffffffff, UP1 ;  /* 0xffffffffff05a887 */ /* 0x000fc80008800000 */
[----:B------:R-:W-:-:S04]  /*04c0*/  ULOP3.LUT UR5, UR5, 0x1, URZ, 0xc0, !UPT ;  /* 0x0000000105057892 */ /* 0x000fc8000f8ec0ff */
[----:B------:R-:W-:-:S11]  /*04d0*/  UISETP.NE.U32.AND UP6, UPT, UR5, 0x1, UPT ;  /* 0x000000010500788c */ /* 0x000fd6000bfc5070 */
.L_x_8:
[----:B-12---:R-:W1:Y:S01]  /*04e0*/  SHFL.IDX PT, R2, R78, RZ, 0x1f ;  /* 0x00001fff4e027589 */ /* 0x006e6200000e0000 */
[----:B------:R-:W-:Y:S01]  /*04f0*/  UISETP.NE.AND UP5, UPT, UR4, 0x2, UPT ;  /* 0x000000020400788c */ /* 0x000fe2000bfa5270 */
[----:B-1----:R-:W-:-:S13]  /*0500*/  ISETP.NE.AND P0, PT, R2, RZ, PT ;  /* 0x000000ff0200720c */ /* 0x002fda0003f05270 */
[----:B------:R-:W-:Y:S05]  /*0510*/  @P0 BRA `(.L_x_9) ;  /* 0x0000000000580947 */ /* 0x000fea0003800000 */
[----:B------:R-:W1:Y:S01]  /*0520*/  S2UR UR7, SR_CgaCtaId ;  /* 0x00000000000779c3 */ /* 0x000e620000008800 */
[----:B------:R-:W-:Y:S01]  /*0530*/  UMOV UR8, 0x400 ;  /* 0x0000040000087882 */ /* 0x000fe20000000000 */
[----:B------:R-:W-:Y:S01]  /*0540*/  UMOV UR6, 0x1 ;  /* 0x0000000100067882 */ /* 0x000fe20000000000 */
[----:B------:R-:W-:Y:S01]  /*0550*/  UMOV UR5, 0x2 ;  /* 0x0000000200057882 */ /* 0x000fe20000000000 */
[----:B------:R-:W-:Y:S01]  /*0560*/  ELECT P0, URZ, PT ;  /* 0x0000000000ff782f */ /* 0x000fe20003800000 */
[----:B------:R-:W-:-:S04]  /*0570*/  UIADD3 UR10, UPT, UPT, -UR5, 0x100000, URZ ;  /* 0x00100000050a7890 */ /* 0x000fc8000fffe1ff */
[----:B------:R-:W-:Y:S02]  /*0580*/  USHF.L.U32 UR11, UR10, 0xb, URZ ;  /* 0x0000000b0a0b7899 */ /* 0x000fe400080006ff */
[----:B------:R-:W-:Y:S02]  /*0590*/  USHF.L.U32 UR10, UR10, 0x1, URZ ;  /* 0x000000010a0a7899 */ /* 0x000fe400080006ff */
[----:B-1----:R-:W-:Y:S02]  /*05a0*/  ULEA UR7, UR7, UR8, 0x18 ;  /* 0x0000000807077291 */ /* 0x002fe4000f8ec0ff */
[----:B------:R-:W-:-:S04]  /*05b0*/  UIADD3 UR8, UPT, UPT, -UR6, 0x100000, URZ ;  /* 0x0010000006087890 */ /* 0x000fc8000fffe1ff */
[----:B------:R-:W-:Y:S02]  /*05c0*/  USHF.L.U32 UR9, UR8, 0xb, URZ ;  /* 0x0000000b08097899 */ /* 0x000fe400080006ff */
[----:B------:R-:W-:Y:S01]  /*05d0*/  USHF.L.U32 UR8, UR8, 0x1, URZ ;  /* 0x0000000108087899 */ /* 0x000fe200080006ff */
[----:B------:R-:W1:Y:S11]  /*05e0*/  FENCE.VIEW.ASYNC.S ;  /* 0x00000000000073c6 */ /* 0x000e760000000000 */
[----:B-1----:R1:W2:Y:S01]  /*05f0*/  SYNCS.EXCH.64 URZ, [UR7], UR8 ;  /* 0x0000000807ff75b2 */ /* 0x0022a20008000100 */
[----:B------:R1:W3:Y:S01]  /*0600*/  SYNCS.EXCH.64 URZ, [UR7+0x20], UR10 ;  /* 0x0000200a07ff75b2 */ /* 0x0002e20008000100 */
[----:B------:R1:W4:Y:S01]  /*0610*/  SYNCS.EXCH.64 URZ, [UR7+0x8], UR8 ;  /* 0x0000080807ff75b2 */ /* 0x0003220008000100 */
[----:B------:R1:W1:Y:S01]  /*0620*/  SYNCS.EXCH.64 URZ, [UR7+0x28], UR10 ;  /* 0x0000280a07ff75b2 */ /* 0x0002620008000100 */
[----:B------:R1:W1:Y:S01]  /*0630*/  SYNCS.EXCH.64 URZ, [UR7+0x10], UR8 ;  /* 0x0000100807ff75b2 */ /* 0x0002620008000100 */
[----:B------:R1:W1:Y:S01]  /*0640*/  SYNCS.EXCH.64 URZ, [UR7+0x30], UR10 ;  /* 0x0000300a07ff75b2 */ /* 0x0002620008000100 */
[----:B------:R1:W1:Y:S01]  /*0650*/  SYNCS.EXCH.64 URZ, [UR7+0x18], UR8 ;  /* 0x0000180807ff75b2 */ /* 0x0002620008000100 */
[----:B------:R1:W1:Y:S01]  /*0660*/  SYNCS.EXCH.64 URZ, [UR7+0x38], UR10 ;  /* 0x0000380a07ff75b2 */ /* 0x0002620008000100 */
[----:B------:R-:W-:Y:S01]  /*0670*/  NOP ;  /* 0x0000000000007918 */ /* 0x000fe20000000000 */
.L_x_9:
[----:B------:R-:W2:Y:S01]  /*0680*/  SHFL.IDX PT, R2, R78, RZ, 0x1f ;  /* 0x00001fff4e027589 */ /* 0x000ea200000e0000 */
[----:B------:R-:W-:Y:S01]  /*0690*/  NOP ;  /* 0x0000000000007918 */ /* 0x000fe20000000000 */
[----:B--2---:R-:W-:-:S13]  /*06a0*/  ISETP.NE.AND P0, PT, R2, 0x1, PT ;  /* 0x000000010200780c */ /* 0x004fda0003f05270 */
[----:B------:R-:W-:Y:S05]  /*06b0*/  @P0 BRA `(.L_x_10) ;  /* 0x0000000000580947 */ /* 0x000fea0003800000 */
[----:B-1----:R-:W1:Y:S01]  /*06c0*/  S2UR UR7, SR_CgaCtaId ;  /* 0x00000000000779c3 */ /* 0x002e620000008800 */
        /* <DEDUP_REMOVED lines=12> */
[----:B-1----:R2:W1:Y:S01]  /*0790*/  SYNCS.EXCH.64 URZ, [UR7+0x40], UR8 ;  /* 0x0000400807ff75b2 */ /* 0x0024620008000100 */
[----:B------:R2:W1:Y:S01]  /*07a0*/  SYNCS.EXCH.64 URZ, [UR7+0x60], UR10 ;  /* 0x0000600a07ff75b2 */ /* 0x0004620008000100 */
[----:B------:R2:W1:Y:S01]  /*07b0*/  SYNCS.EXCH.64 URZ, [UR7+0x48], UR8 ;  /* 0x0000480807ff75b2 */ /* 0x0004620008000100 */
[----:B------:R2:W1:Y:S01]  /*07c0*/  SYNCS.EXCH.64 URZ, [UR7+0x68], UR10 ;  /* 0x0000680a07ff75b2 */ /* 0x0004620008000100 */
[----:B------:R2:W1:Y:S01]  /*07d0*/  SYNCS.EXCH.64 URZ, [UR7+0x50], UR8 ;  /* 0x0000500807ff75b2 */ /* 0x0004620008000100 */
[----:B------:R2:W1:Y:S01]  /*07e0*/  SYNCS.EXCH.64 URZ, [UR7+0x70], UR10 ;  /* 0x0000700a07ff75b2 */ /* 0x0004620008000100 */
[----:B------:R2:W1:Y:S01]  /*07f0*/  SYNCS.EXCH.64 URZ, [UR7+0x58], UR8 ;  /* 0x0000580807ff75b2 */ /* 0x0004620008000100 */
[----:B------:R2:W1:Y:S02]  /*0800*/  SYNCS.EXCH.64 URZ, [UR7+0x78], UR10 ;  /* 0x0000780a07ff75b2 */ /* 0x0004640008000100 */
[----:B--2---:R-:W-:Y:S01]  /*0810*/  NOP ;  /* 0x0000000000007918 */ /* 0x004fe20000000000 */
.L_x_10:
[----:B------:R-:W2:Y:S01]  /*0820*/  SHFL.IDX PT, R2, R78, RZ, 0x1f ;  /* 0x00001fff4e027589 */ /* 0x000ea200000e0000 */
[----:B------:R-:W-:Y:S01]  /*0830*/  NOP ;  /* 0x0000000000007918 */ /* 0x000fe20000000000 */
[----:B--2---:R-:W-:-:S13]  /*0840*/  ISETP.NE.AND P0, PT, R2, 0x3, PT ;  /* 0x000000030200780c */ /* 0x004fda0003f05270 */
[----:B------:R-:W-:Y:S05]  /*0850*/  @P0 BRA `(.L_x_11) ;  /* 0x0000000000300947 */ /* 0x000fea0003800000 */
[----:B------:R-:W2:Y:S01]  /*0860*/  S2UR UR6, SR_CgaCtaId ;  /* 0x00000000000679c3 */ /* 0x000ea20000008800 */
[----:B-1----:R-:W-:Y:S01]  /*0870*/  UMOV UR7, 0x400 ;  /* 0x0000040000077882 */ /* 0x002fe20000000000 */
[----:B------:R-:W-:Y:S01]  /*0880*/  UMOV UR5, 0x20 ;  /* 0x0000002000057882 */ /* 0x000fe20000000000 */
[----:B------:R-:W-:Y:S01]  /*0890*/  ELECT P0, URZ, PT ;  /* 0x0000000000ff782f */ /* 0x000fe20003800000 */
[----:B------:R-:W-:-:S04]  /*08a0*/  UIADD3 UR8, UPT, UPT, -UR5, 0x100000, URZ ;  /* 0x0010000005087890 */ /* 0x000fc8000fffe1ff */
[----:B------:R-:W-:Y:S02]  /*08b0*/  USHF.L.U32 UR9, UR8, 0xb, URZ ;  /* 0x0000000b08097899 */ /* 0x000fe400080006ff */
[----:B------:R-:W-:Y:S02]  /*08c0*/  USHF.L.U32 UR8, UR8, 0x1, URZ ;  /* 0x0000000108087899 */ /* 0x000fe400080006ff */
[----:B--2---:R-:W-:Y:S01]  /*08d0*/  ULEA UR6, UR6, UR7, 0x18 ;  /* 0x0000000706067291 */ /* 0x004fe2000f8ec0ff */
[----:B------:R-:W1:Y:S11]  /*08e0*/  FENCE.VIEW.ASYNC.S ;  /* 0x00000000000073c6 */ /* 0x000e760000000000 */
[----:B-1----:R2:W1:Y:S01]  /*08f0*/  SYNCS.EXCH.64 URZ, [UR6+0x80], UR8 ;  /* 0x0000800806ff75b2 */ /* 0x0024620008000100 */
[----:B------:R2:W1:Y:S02]  /*0900*/  SYNCS.EXCH.64 URZ, [UR6+0x88], UR8 ;  /* 0x0000880806ff75b2 */ /* 0x0004640008000100 */
[----:B--2---:R-:W-:Y:S01]  /*0910*/  NOP ;  /* 0x0000000000007918 */ /* 0x004fe20000000000 */
.L_x_11:
[----:B------:R-:W2:Y:S01]  /*0920*/  SHFL.IDX PT, R2, R78, RZ, 0x1f ;  /* 0x00001fff4e027589 */ /* 0x000ea200000e0000 */
[----:B------:R-:W-:Y:S01]  /*0930*/  NOP ;  /* 0x0000000000007918 */ /* 0x000fe20000000000 */
[----:B--2---:R-:W-:-:S13]  /*0940*/  ISETP.NE.AND P0, PT, R2, 0x4, PT ;  /* 0x000000040200780c */ /* 0x004fda0003f05270 */
[----:B------:R-:W-:Y:S05]  /*0950*/  @P0 BRA `(.L_x_12) ;  /* 0x0000000000440947 */ /* 0x000fea0003800000 */
[----:B------:R-:W2:Y:S01]  /*0960*/  S2UR UR6, SR_CgaCtaId ;  /* 0x00000000000679c3 */ /* 0x000ea20000008800 */
[----:B-1----:R-:W-:Y:S01]  /*0970*/  UMOV UR8, 0x1e0 ;  /* 0x000001e000087882 */ /* 0x002fe20000000000 */
[----:B------:R-:W-:Y:S01]  /*0980*/  UMOV UR7, 0x400 ;  /* 0x0000040000077882 */ /* 0x000fe20000000000 */
[----:B------:R-:W-:Y:S01]  /*0990*/  USEL UR8, UR8, 0x1a0, UP6 ;  /* 0x000001a008087887 */ /* 0x000fe2000b000000 */
[----:B------:R-:W-:Y:S01]  /*09a0*/  UMOV UR5, 0x1 ;  /* 0x0000000100057882 */ /* 0x000fe20000000000 */
[----:B------:R-:W-:Y:S01]  /*09b0*/  ELECT P0, URZ, PT ;  /* 0x0000000000ff782f */ /* 0x000fe20003800000 */
[----:B------:R-:W-:-:S04]  /*09c0*/  UIADD3 UR10, UPT, UPT, -UR5, 0x100000, URZ ;  /* 0x00100000050a7890 */ /* 0x000fc8000fffe1ff */
[----:B------:R-:W-:Y:S02]  /*09d0*/  USHF.L.U32 UR11, UR10, 0xb, URZ ;  /* 0x0000000b0a0b7899 */ /* 0x000fe400080006ff */
[----:B------:R-:W-:Y:S02]  /*09e0*/  USHF.L.U32 UR10, UR10, 0x1, URZ ;  /* 0x000000010a0a7899 */ /* 0x000fe400080006ff */
        /* <DEDUP_REMOVED lines=8> */
.L_x_12:
[----:B------:R-:W2:Y:S01]  /*0a70*/  SHFL.IDX PT, R2, R78, RZ, 0x1f ;  /* 0x00001fff4e027589 */ /* 0x000ea200000e0000 */
[----:B------:R-:W1:Y:S01]  /*0a80*/  S2UR UR48, SR_CgaCtaId ;  /* 0x00000000003079c3 */ /* 0x000e620000008800 */
[----:B------:R-:W-:Y:S01]  /*0a90*/  NOP ;  /* 0x0000000000007918 */ /* 0x000fe20000000000 */
[----:B--2---:R-:W-:-:S13]  /*0aa0*/  ISETP.NE.AND P0, PT, R2, 0x5, PT ;  /* 0x000000050200780c */ /* 0x004fda0003f05270 */
[----:B-1----:R-:W-:Y:S05]  /*0ab0*/  @P0 BRA `(.L_x_13) ;  /* 0x0000000000440947 */ /* 0x002fea0003800000 */
[----:B------:R-:W-:Y:S01]  /*0ac0*/  UMOV UR7, 0x400 ;  /* 0x0000040000077882 */ /* 0x000fe20000000000 */
[----:B------:R-:W-:Y:S01]  /*0ad0*/  UMOV UR6, 0x1 ;  /* 0x0000000100067882 */ /* 0x000fe20000000000 */
[----:B------:R-:W-:Y:S01]  /*0ae0*/  UMOV UR5, 0x80 ;  /* 0x0000008000057882 */ /* 0x000fe20000000000 */
[----:B------:R-:W-:Y:S02]  /*0af0*/  ULEA UR7, UR48, UR7, 0x18 ;  /* 0x0000000730077291 */ /* 0x000fe4000f8ec0ff */
[----:B------:R-:W-:-:S04]  /*0b00*/  UIADD3 UR8, UPT, UPT, -UR6, 0x100000, URZ ;  /* 0x0010000006087890 */ /* 0x000fc8000fffe1ff */
[----:B------:R-:W-:Y:S02]  /*0b10*/  USHF.L.U32 UR9, UR8, 0xb, URZ ;  /* 0x0000000b08097899 */ /* 0x000fe400080006ff */
[----:B------:R-:W-:Y:S02]  /*0b20*/  USHF.L.U32 UR8, UR8, 0x1, URZ ;  /* 0x0000000108087899 */ /* 0x000fe400080006ff */
[----:B------:R-:W-:-:S04]  /*0b30*/  UIADD3 UR10, UPT, UPT, -UR5, 0x100000, URZ ;  /* 0x00100000050a7890 */ /* 0x000fc8000fffe1ff */
[----:B------:R-:W-:Y:S02]  /*0b40*/  USHF.L.U32 UR11, UR10, 0xb, URZ ;  /* 0x0000000b0a0b7899 */ /* 0x000fe400080006ff */
[----:B------:R-:W-:Y:S01]  /*0b50*/  USHF.L.U32 UR10, UR10, 0x1, URZ ;  /* 0x000000010a0a7899 */ /* 0x000fe200080006ff */
[----:B------:R-:W-:Y:S01]  /*0b60*/  ELECT P0, URZ, PT ;  /* 0x0000000000ff782f */ /* 0x000fe20003800000 */
[----:B------:R-:W1:Y:S02]  /*0b70*/  FENCE.VIEW.ASYNC.S ;  /* 0x00000000000073c6 */ /* 0x000e640000000000 */
[----:B-1----:R1:W2:Y:S08]  /*0b80*/  SYNCS.EXCH.64 URZ, [UR7+0xa0], UR8 ;  /* 0x0000a00807ff75b2 */ /* 0x0022b00008000100 */
[----:B------:R1:W1:Y:S01]  /*0b90*/  SYNCS.EXCH.64 URZ, [UR7+0xb0], UR10 ;  /* 0x0000b00a07ff75b2 */ /* 0x0002620008000100 */
[----:B------:R1:W1:Y:S01]  /*0ba0*/  SYNCS.EXCH.64 URZ, [UR7+0xa8], UR8 ;  /* 0x0000a80807ff75b2 */ /* 0x0002620008000100 */
[----:B------:R1:W1:Y:S01]  /*0bb0*/  SYNCS.EXCH.64 URZ, [UR7+0xb8], UR10 ;  /* 0x0000b80a07ff75b2 */ /* 0x0002620008000100 */
[----:B------:R-:W-:Y:S01]  /*0bc0*/  NOP ;  /* 0x0000000000007918 */ /* 0x000fe20000000000 */
.L_x_13:
[----:B------:R-:W3:Y:S01]  /*0bd0*/  LDCU UR5, c[0x0][0x36c] ;  /* 0x00006d80ff0577ac */ /* 0x000ee20008000800 */
[----:B------:R-:W-:Y:S01]  /*0be0*/  ISETP.NE.OR P6, PT, R0, 0x2, !P6 ;  /* 0x000000020000780c */ /* 0x000fe200077c5670 */
[----:B------:R-:W-:Y:S01]  /*0bf0*/  NOP ;  /* 0x0000000000007918 */ /* 0x000fe20000000000 */
[----:B------:R-:W-:Y:S01]  /*0c00*/  LOP3.LUT R8, R77, 0x1f, RZ, 0xc0, !PT ;  /* 0x0000001f4d087812 */ /* 0x000fe200078ec0ff */
[----:B------:R-:W-:Y:S02]  /*0c10*/  UISETP.NE.AND UP4, UPT, UR4, URZ, UPT ;  /* 0x000000ff0400728c */ /* 0x000fe4000bf85270 */
[----:B---3--:R-:W-:-:S09]  /*0c20*/  UISETP.EQ.U32.AND UP1, UPT, UR5, 0x1, UPT ;  /* 0x000000010500788c */ /* 0x008fd2000bf22070 */
[----:B------:R-:W-:Y:S05]  /*0c30*/  BRA.U !UP1, `(.L_x_14) ;  /* 0x0000000109087547 */ /* 0x000fea000b800000 */
[----:B-12-4-:R-:W-:Y:S01]  /*0c40*/  UCGABAR_ARV ;  /* 0x00000000000079c7 */ /* 0x016fe20008000000 */
[----:B------:R-:W-:Y:S05]  /*0c50*/  BRA `(.L_x_15) ;  /* 0x0000000000047947 */ /* 0x000fea0003800000 */
.L_x_14:
[----:B-12-4-:R-:W-:Y:S01]  /*0c60*/  NOP ;  /* 0x0000000000007918 */ /* 0x016fe20000000000 */
.L_x_15:
[----:B------:R-:W1:Y:S01]  /*0c70*/  S2R R14, SR_CTAID.Y ;  /* 0x00000000000e7919 */ /* 0x000e620000002600 */
[----:B------:R-:W2:Y:S01]  /*0c80*/  S2UR UR6, SR_CTAID.X ;  /* 0x00000000000679c3 */ /* 0x000ea20000002500 */
[----:B------:R-:W-:-:S05]  /*0c90*/  CS2R.32 R67, SR_CgaSize ;  /* 0x0000000000437805 */ /* 0x000fca0000008a00 */
[----:B------:R-:W-:-:S05]  /*0ca0*/  IMAD R67, R67, -0xa0, RZ ;  /* 0xffffff6043437824 */ /* 0x000fca00078e02ff */
[----:B------:R-:W-:-:S14]  /*0cb0*/  R2UR UR5, R67 ;  /* 0x00000000430572ca */ /* 0x000fdc00000e0000 */
[----:B------:R-:W3:Y:S01]  /*0cc0*/  LDCU UR5, c[0x0][UR5+0x2b4] ;  /* 0x00005680050577ac */ /* 0x000ee20008000800 */
[----:B------:R-:W-:-:S05]  /*0cd0*/  CS2R.32 R67, SR_CgaSize ;  /* 0x0000000000437805 */ /* 0x000fca0000008a00 */
[----:B------:R-:W-:-:S05]  /*0ce0*/  IMAD R67, R67, -0xa0, RZ ;  /* 0xffffff6043437824 */ /* 0x000fca00078e02ff */
[----:B------:R-:W-:-:S14]  /*0cf0*/  R2UR UR7, R67 ;  /* 0x00000000430772ca */ /* 0x000fdc00000e0000 */
[----:B------:R-:W4:Y:S01]  /*0d00*/  LDCU UR7, c[0x0][UR7+0x2b0] ;  /* 0x00005600070777ac */ /* 0x000f220008000800 */
[----:B------:R-:W-:-:S05]  /*0d10*/  CS2R.32 R0, SR_CgaSize ;  /* 0x0000000000007805 */ /* 0x000fca0000008a00 */
[----:B------:R-:W-:-:S06]  /*0d20*/  IMAD R0, R0, -0xa0, RZ ;  /* 0xffffff6000007824 */ /* 0x000fcc00078e02ff */
[----:B------:R-:W3:Y:S01]  /*0d30*/  LDC R0, c[0x0][R0+0x2a4] ;  /* 0x0000a90000007b82 */ /* 0x000ee20000000800 */
[----:B------:R-:W-:Y:S02]  /*0d40*/  USHF.L.U32 UR60, UR48, 0xa, URZ ;  /* 0x0000000a303c7899 */ /* 0x000fe400080006ff */
[----:B------:R-:W-:Y:S02]  /*0d50*/  UISETP.NE.AND UP2, UPT, UR4, 0x2, UPT ;  /* 0x000000020400788c */ /* 0x000fe4000bf45270 */
[----:B------:R-:W-:-:S03]  /*0d60*/  ULOP3.LUT UR60, UR60, 0x400, URZ, 0xc0, !UPT ;  /* 0x000004003c3c7892 */ /* 0x000fc6000f8ec0ff */
[----:B------:R-:W3:Y:S01]  /*0d70*/  LDC R11, c[0x0][0xb24] ;  /* 0x0002c900ff0b7b82 */ /* 0x000ee20000000800 */
[----:B--2---:R-:W-:Y:S02]  /*0d80*/  I2FP.F32.U32 R67, UR6 ;  /* 0x0000000600437c45 */ /* 0x004fe40008201000 */
[----:B------:R-:W-:-:S05]  /*0d90*/  CS2R.32 R2, SR_CgaSize ;  /* 0x0000000000027805 */ /* 0x000fca0000008a00 */
[----:B------:R-:W-:-:S06]  /*0da0*/  IMAD R2, R2, -0xa0, RZ ;  /* 0xffffff6002027824 */ /* 0x000fcc00078e02ff */
[----:B------:R-:W2:Y:S01]  /*0db0*/  LDC R2, c[0x0][R2+0x2a0] ;  /* 0x0000a80002027b82 */ /* 0x000ea20000000800 */
[----:B------:R-:W-:Y:S01]  /*0dc0*/  MOV R15, UR6 ;  /* 0x00000006000f7c02 */ /* 0x000fe20008000f00 */
[----:B----4-:R-:W-:Y:S01]  /*0dd0*/  FMUL R67, R67, UR7 ;  /* 0x0000000743437c20 */ /* 0x010fe20008400000 */
[----:B------:R-:W-:Y:S01]  /*0de0*/  USHF.L.U32 UR7, UR48, 0x5, URZ ;  /* 0x0000000530077899 */ /* 0x000fe200080006ff */
[----:B-1----:R-:W-:-:S04]  /*0df0*/  I2FP.F32.U32 R66, R14 ;  /* 0x0000000e00427245 */ /* 0x002fc80000201000 */
[----:B------:R-:W1:Y:S01]  /*0e00*/  S2UR UR45, SR_CTAID.Z ;  /* 0x00000000002d79c3 */ /* 0x000e620000002700 */
[----:B------:R-:W-:Y:S01]  /*0e10*/  ULOP3.LUT UR7, UR7, 0x20, URZ, 0xc0, !UPT ;  /* 0x0000002007077892 */ /* 0x000fe2000f8ec0ff */
[----:B------:R-:W4:Y:S01]  /*0e20*/  F2I.U32.TRUNC.NTZ R67, R67 ;  /* 0x0000004300437305 */ /* 0x000f22000020f000 */
[----:B---3--:R-:W-:Y:S01]  /*0e30*/  FMUL R66, R66, UR5 ;  /* 0x0000000542427c20 */ /* 0x008fe20008400000 */
[----:B------:R-:W3:Y:S01]  /*0e40*/  LDCU UR5, c[0x0][0xb30] ;  /* 0x00016600ff0577ac */ /* 0x000ee20008000800 */
[----:B------:R-:W-:-:S03]  /*0e50*/  ISETP.GE.AND P0, PT, R11, 0x1, PT ;  /* 0x000000010b00780c */ /* 0x000fc60003f06270 */
[----:B------:R-:W1:Y:S02]  /*0e60*/  LDC R26, c[0x0][0xb24] ;  /* 0x0002c900ff1a7b82 */ /* 0x000e640000000800 */
[----:B------:R-:W3:Y:S01]  /*0e70*/  F2I.U32.TRUNC.NTZ R66, R66 ;  /* 0x0000004200427305 */ /* 0x000ee2000020f000 */
[----:B----4-:R-:W-:-:S05]  /*0e80*/  IADD3 R67, PT, PT, -R67, RZ, RZ ;  /* 0x000000ff43437210 */ /* 0x010fca0007ffe1ff */
[----:B--2---:R-:W-:Y:S01]  /*0e90*/  IMAD R67, R2, R67, UR6 ;  /* 0x0000000602437e24 */ /* 0x004fe2000f8e0243 */
[----:B---3--:R-:W-:-:S05]  /*0ea0*/  IADD3 R66, PT, PT, -R66, RZ, RZ ;  /* 0x000000ff42427210 */ /* 0x008fca0007ffe1ff */
[----:B------:R-:W-:Y:S01]  /*0eb0*/  IMAD R66, R0, R66, R14 ;  /* 0x0000004200427224 */ /* 0x000fe200078e020e */
[----:B------:R-:W-:Y:S01]  /*0ec0*/  PRMT R0, RZ, 0x7610, R0 ;  /* 0x00007610ff007816 */ /* 0x000fe20000000000 */
[----:B------:R-:W-:Y:S06]  /*0ed0*/  BRA.U UP4, `(.L_x_16) ;  /* 0x0000000104207547 */ /* 0x000fec000b800000 */
[C---:B------:R-:W-:Y:S02]  /*0ee0*/  ISETP.NE.AND P3, PT, R66.reuse, RZ, PT ;  /* 0x000000ff4200720c */ /* 0x040fe40003f65270 */
[----:B------:R-:W-:Y:S02]  /*0ef0*/  ISETP.NE.AND P1, PT, R66, RZ, PT ;  /* 0x000000ff4200720c */ /* 0x000fe40003f25270 */
[C---:B------:R-:W-:Y:S02]  /*0f00*/  ISETP.NE.AND P2, PT, R67.reuse, 0x1, PT ;  /* 0x000000014300780c */ /* 0x040fe40003f45270 */
[----:B------:R-:W-:Y:S02]  /*0f10*/  SEL R0, RZ, 0x2, P3 ;  /* 0x00000002ff007807 */ /* 0x000fe40001800000 */
[----:B------:R-:W-:Y:S02]  /*0f20*/  ISETP.EQ.OR P1, PT, R67, RZ, !P1 ;  /* 0x000000ff4300720c */ /* 0x000fe40004f22670 */
[----:B------:R-:W-:-:S02]  /*0f30*/  SEL R0, R0, 0x2, P2 ;  /* 0x0000000200007807 */ /* 0x000fc40001000000 */
[----:B------:R-:W-:-:S05]  /*0f40*/  SEL R2, RZ, 0x1, !P1 ;  /* 0x00000001ff027807 */ /* 0x000fca0004800000 */
[----:B------:R-:W-:Y:S02]  /*0f50*/  IMAD.IADD R0, R2, 0x1, R0 ;  /* 0x0000000102007824 */ /* 0x000fe400078e0200 */
.L_x_16:
[----:B------:R-:W-:Y:S05]  /*0f60*/  @!P0 BRA `(.L_x_17) ;  /* 0x0000000000b88947 */ /* 0x000fea0003800000 */
[----:B------:R-:W2:Y:S01]  /*0f70*/  LDC.64 R4, c[0x0][0xb18] ;  /* 0x0002c600ff047b82 */ /* 0x000ea20000000a00 */
[----:B------:R-:W-:-:S07]  /*0f80*/  ISETP.NE.AND P0, PT, R11, 0x1, PT ;  /* 0x000000010b00780c */ /* 0x000fce0003f05270 */
[----:B------:R-:W3:Y:S08]  /*0f90*/  LDC R10, c[0x0][0xb0c] ;  /* 0x0002c300ff0a7b82 */ /* 0x000ef00000000800 */
[----:B------:R-:W4:Y:S08]  /*0fa0*/  LDC R13, c[0x0][0x370] ;  /* 0x0000dc00ff0d7b82 */ /* 0x000f300000000800 */
[----:B------:R-:W1:Y:S01]  /*0fb0*/  LDC R12, c[0x0][0x374] ;  /* 0x0000dd00ff0c7b82 */ /* 0x000e620000000800 */
[----:B--2---:R-:W-:-:S07]  /*0fc0*/  ISETP.NE.AND P1, PT, R4, 0x1, PT ;  /* 0x000000010400780c */ /* 0x004fce0003f25270 */
[----:B------:R-:W4:Y:S01]  /*0fd0*/  LDC.64 R6, c[0x0][0xb10] ;  /* 0x0002c400ff067b82 */ /* 0x000f220000000a00 */
[----:B---3--:R-:W-:-:S07]  /*0fe0*/  ISETP.NE.AND P2, PT, R10, 0x1, PT ;  /* 0x000000010a00780c */ /* 0x008fce0003f45270 */
[----:B------:R-:W2:Y:S08]  /*0ff0*/  LDC R9, c[0x0][0xb20] ;  /* 0x0002c800ff097b82 */ /* 0x000eb00000000800 */
[----:B------:R-:W3:Y:S01]  /*1000*/  LDC.64 R2, c[0x0][0xb28] ;  /* 0x0002ca00ff027b82 */ /* 0x000ee20000000a00 */
[----:B-1----:R-:W-:-:S04]  /*1010*/  IMAD.HI.U32 R16, R12, R5, RZ ;  /* 0x000000050c107227 */ /* 0x002fc800078e00ff */
[----:B------:R-:W-:-:S04]  /*1020*/  IMAD.HI.U32 R5, R14, R5, RZ ;  /* 0x000000050e057227 */ /* 0x000fc800078e00ff */
[----:B----4-:R-:W-:-:S05]  /*1030*/  IMAD.HI.U32 R17, R13, R6, RZ ;  /* 0x000000060d117227 */ /* 0x010fca00078e00ff */
[----:B------:R-:W-:Y:S01]  /*1040*/  @P2 SHF.R.U32.HI R13, RZ, R7, R17 ;  /* 0x00000007ff0d2219 */ /* 0x000fe20000011611 */
[C---:B------:R-:W-:Y:S01]  /*1050*/  IMAD.HI.U32 R17, R15.reuse, R6, RZ ;  /* 0x000000060f117227 */ /* 0x040fe200078e00ff */
[-C--:B--2---:R-:W-:Y:S02]  /*1060*/  @P1 SHF.R.U32.HI R12, RZ, R9.reuse, R16 ;  /* 0x00000009ff0c1219 */ /* 0x084fe40000011610 */
[----:B------:R-:W-:Y:S02]  /*1070*/  SHF.R.U32.HI R5, RZ, R9, R5 ;  /* 0x00000009ff057219 */ /* 0x000fe40000011605 */
[----:B------:R-:W-:Y:S02]  /*1080*/  SHF.R.U32.HI R17, RZ, R7, R17 ;  /* 0x00000007ff117219 */ /* 0x000fe40000011611 */
[----:B------:R-:W-:Y:S01]  /*1090*/  SEL R5, R14, R5, !P1 ;  /* 0x000000050e057207 */ /* 0x000fe20004800000 */
[----:B---3--:R-:W-:Y:S01]  /*10a0*/  IMAD.HI.U32 R16, R12, R2, RZ ;  /* 0x000000020c107227 */ /* 0x008fe200078e00ff */
[----:B------:R-:W-:-:S03]  /*10b0*/  SEL R17, R15, R17, !P2 ;  /* 0x000000110f117207 */ /* 0x000fc60005000000 */
[----:B------:R-:W-:Y:S01]  /*10c0*/  IMAD.HI.U32 R6, R13, R2, RZ ;  /* 0x000000020d067227 */ /* 0x000fe200078e00ff */
[----:B------:R-:W-:-:S04]  /*10d0*/  @P0 SHF.R.U32.HI R12, RZ, R3, R16 ;  /* 0x00000003ff0c0219 */ /* 0x000fc80000011610 */
[----:B------:R-:W-:Y:S01]  /*10e0*/  @P0 SHF.R.U32.HI R13, RZ, R3, R6 ;  /* 0x00000003ff0d0219 */ /* 0x000fe20000011606 */
[----:B------:R-:W-:-:S04]  /*10f0*/  IMAD R12, R12, R11, RZ ;  /* 0x0000000b0c0c7224 */ /* 0x000fc800078e02ff */
[----:B------:R-:W-:Y:S01]  /*1100*/  IMAD R6, R13, R11, RZ ;  /* 0x0000000b0d067224 */ /* 0x000fe200078e02ff */
[----:B------:R-:W-:-:S04]  /*1110*/  ISETP.GE.AND P1, PT, R5, R12, PT ;  /* 0x0000000c0500720c */ /* 0x000fc80003f26270 */
[----:B------:R-:W-:Y:S01]  /*1120*/  ISETP.GE.OR P1, PT, R17, R6, P1 ;  /* 0x000000061100720c */ /* 0x000fe20000f26670 */
[----:B------:R-:W-:-:S05]  /*1130*/  IMAD.HI.U32 R6, R5, R2, RZ ;  /* 0x0000000205067227 */ /* 0x000fca00078e00ff */
[----:B------:R-:W-:-:S04]  /*1140*/  SHF.R.U32.HI R6, RZ, R3, R6 ;  /* 0x00000003ff067219 */ /* 0x000fc80000011606 */
[----:B------:R-:W-:-:S03]  /*1150*/  SEL R6, R5, R6, !P0 ;  /* 0x0000000605067207 */ /* 0x000fc60004000000 */
[----:B------:R-:W-:Y:S01]  /*1160*/  @!P1 IMAD.HI.U32 R7, R17, R2, RZ ;  /* 0x0000000211079227 */ /* 0x000fe200078e00ff */
[----:B------:R-:W-:-:S04]  /*1170*/  IADD3 R2, PT, PT, -R6, RZ, RZ ;  /* 0x000000ff06027210 */ /* 0x000fc80007ffe1ff */
[----:B------:R-:W-:Y:S01]  /*1180*/  @!P1 SHF.R.U32.HI R3, RZ, R3, R7 ;  /* 0x00000003ff039219 */ /* 0x000fe20000011607 */
[----:B------:R-:W-:Y:S01]  /*1190*/  IMAD R2, R11, R2, R5 ;  /* 0x000000020b027224 */ /* 0x000fe200078e0205 */
[----:B------:R-:W-:Y:S02]  /*11a0*/  IADD3 R7, PT, PT, -R5, RZ, RZ ;  /* 0x000000ff05077210 */ /* 0x000fe40007ffe1ff */
[----:B------:R-:W-:-:S03]  /*11b0*/  @!P1 SEL R3, R17, R3, !P0 ;  /* 0x0000000311039207 */ /* 0x000fc60004000000 */
[----:B------:R-:W-:Y:S02]  /*11c0*/  IMAD R7, R4, R7, R14 ;  /* 0x0000000704077224 */ /* 0x000fe400078e020e */
[--C-:B------:R-:W-:Y:S02]  /*11d0*/  @!P1 IMAD.IADD R6, R6, 0x1, -R3.reuse ;  /* 0x0000000106069824 */ /* 0x100fe400078e0a03 */
[----:B------:R-:W-:Y:S01]  /*11e0*/  @!P1 IMAD R3, R2, R13, R3 ;  /* 0x0000000d02039224 */ /* 0x000fe200078e0203 */
[----:B------:R-:W-:Y:S01]  /*11f0*/  IADD3 R2, PT, PT, -R17, RZ, RZ ;  /* 0x000000ff11027210 */ /* 0x000fe20007ffe1ff */
[----:B------:R-:W-:Y:S02]  /*1200*/  @!P1 IMAD R5, R6, R11, R17 ;  /* 0x0000000b06059224 */ /* 0x000fe400078e0211 */
[----:B------:R-:W-:Y:S02]  /*1210*/  @!P1 IMAD.MOV.U32 R17, RZ, RZ, R3 ;  /* 0x000000ffff119224 */ /* 0x000fe400078e0003 */
[----:B------:R-:W-:-:S02]  /*1220*/  IMAD R2, R10, R2, R15 ;  /* 0x000000020a027224 */ /* 0x000fc400078e020f */
[----:B------:R-:W-:Y:S02]  /*1230*/  IMAD R14, R5, R4, R7 ;  /* 0x00000004050e7224 */ /* 0x000fe400078e0207 */
[----:B------:R-:W-:Y:S02]  /*1240*/  IMAD R15, R17, R10, R2 ;  /* 0x0000000a110f7224 */ /* 0x000fe400078e0202 */
.L_x_17:
[----:B------:R-:W-:-:S09]  /*1250*/  UISETP.NE.AND UP3, UPT, UR5, 0x1, UPT ;  /* 0x000000010500788c */ /* 0x000fd2000bf65270 */
[----:B------:R-:W-:Y:S05]  /*1260*/  BRA.U UP3, `(.L_x_18) ;  /* 0x0000000103407547 */ /* 0x000fea000b800000 */
[----:B------:R-:W2:Y:S08]  /*1270*/  LDC.64 R4, c[0x0][0xb10] ;  /* 0x0002c400ff047b82 */ /* 0x000eb00000000a00 */
[----:B------:R-:W3:Y:S08]  /*1280*/  LDC.64 R2, c[0x0][0xb18] ;  /* 0x0002c600ff027b82 */ /* 0x000ef00000000a00 */
[----:B------:R-:W4:Y:S08]  /*1290*/  LDC R6, c[0x0][0xb20] ;  /* 0x0002c800ff067b82 */ /* 0x000f300000000800 */
[----:B------:R-:W1:Y:S01]  /*12a0*/  LDC R7, c[0x0][0xb0c] ;  /* 0x0002c300ff077b82 */ /* 0x000e620000000800 */
[----:B--2---:R-:W-:-:S05]  /*12b0*/  IMAD.HI.U32 R4, R15, R4, RZ ;  /* 0x000000040f047227 */ /* 0x004fca00078e00ff */
[----:B------:R-:W-:Y:S01]  /*12c0*/  SHF.R.U32.HI R4, RZ, R5, R4 ;  /* 0x00000005ff047219 */ /* 0x000fe20000011604 */
[----:B---3--:R-:W-:Y:S01]  /*12d0*/  IMAD.HI.U32 R3, R14, R3, RZ ;  /* 0x000000030e037227 */ /* 0x008fe200078e00ff */
[----:B------:R-:W-:-:S04]  /*12e0*/  ISETP.NE.AND P0, PT, R2, 0x1, PT ;  /* 0x000000010200780c */ /* 0x000fc80003f05270 */
[----:B----4-:R-:W-:-:S04]  /*12f0*/  SHF.R.U32.HI R3, RZ, R6, R3 ;  /* 0x00000006ff037219 */ /* 0x010fc80000011603 */
[----:B------:R-:W-:Y:S02]  /*1300*/  SEL R3, R14, R3, !P0 ;  /* 0x000000030e037207 */ /* 0x000fe40004000000 */
[----:B-1----:R-:W-:-:S04]  /*1310*/  ISETP.NE.AND P1, PT, R7, 0x1, PT ;  /* 0x000000010700780c */ /* 0x002fc80003f25270 */
[----:B------:R-:W-:-:S05]  /*1320*/  SEL R4, R15, R4, !P1 ;  /* 0x000000040f047207 */ /* 0x000fca0004800000 */
[----:B------:R-:W-:Y:S02]  /*1330*/  IMAD.IADD R5, R3, 0x1, -R4 ;  /* 0x0000000103057824 */ /* 0x000fe400078e0a04 */
[----:B------:R-:W-:Y:S02]  /*1340*/  IMAD.IADD R3, R4, 0x1, -R3 ;  /* 0x0000000104037824 */ /* 0x000fe400078e0a03 */
[----:B------:R-:W-:Y:S02]  /*1350*/  IMAD R15, R5, R7, R15 ;  /* 0x00000007050f7224 */ /* 0x000fe400078e020f */
[----:B------:R-:W-:Y:S02]  /*1360*/  IMAD R14, R3, R2, R14 ;  /* 0x00000002030e7224 */ /* 0x000fe400078e020e */
.L_x_18:
[----:B------:R-:W-:Y:S05]  /*1370*/  BRA.U !UP1, `(.L_x_19) ;  /* 0x00000001090c7547 */ /* 0x000fea000b800000 */
[----:B------:R-:W-:Y:S01]  /*1380*/  UCGABAR_WAIT ;  /* 0x0000000000007dc7 */ /* 0x000fe20008000000 */
[----:B------:R-:W-:Y:S01]  /*1390*/  CCTL.IVALL ;  /* 0x00000000ff00798f */ /* 0x000fe20002000000 */
[----:B------:R-:W-:Y:S05]  /*13a0*/  BRA `(.L_x_20) ;  /* 0x0000000000047947 */ /* 0x000fea0003800000 */
.L_x_19:
[----:B------:R-:W-:Y:S06]  /*13b0*/  BAR.SYNC.DEFER_BLOCKING 0x0 ;  /* 0x0000000000007b1d */ /* 0x000fec0000010000 */
.L_x_20:
[----:B------:R-:W-:Y:S05]  /*13c0*/  BRA.U UP2, `(.L_x_21) ;  /* 0x0000001902e47547 */ /* 0x000fea000b800000 */
[----:B------:R-:W2:Y:S01]  /*13d0*/  LDCU UR66, c[0x0][0x390] ;  /* 0x00007200ff4277ac */ /* 0x000ea20008000800 */
[----:B------:R-:W3:Y:S01]  /*13e0*/  LDC R2, c[0x0][0x5c0] ;  /* 0x00017000ff027b82 */ /* 0x000ee20000000800 */
[----:B------:R-:W-:Y:S01]  /*13f0*/  PLOP3.LUT P4, PT, PT, PT, UP6, 0x80, 0x8 ;  /* 0x000000000008781c */ /* 0x000fe20003f8f068 */
[----:B------:R-:W-:Y:S01]  /*1400*/  IMAD.MOV.U32 R12, RZ, RZ, 0x1 ;  /* 0x00000001ff0c7424 */ /* 0x000fe200078e00ff */
[----:B------:R-:W-:Y:S01]  /*1410*/  UISETP.NE.AND UP0, UPT, UR4, URZ, UPT ;  /* 0x000000ff0400728c */ /* 0x000fe2000bf05270 */
[----:B------:R-:W-:Y:S01]  /*1420*/  ISETP.EQ.OR P5, PT, R8, RZ, P6 ;  /* 0x000000ff0800720c */ /* 0x000fe200037a2670 */
[----:B------:R-:W-:Y:S01]  /*1430*/  USEL UR63, URZ, 0x1, UP5 ;  /* 0x00000001ff3f7887 */ /* 0x000fe2000a800000 */
[----:B------:R-:W-:Y:S01]  /*1440*/  PLOP3.LUT P4, PT, P4, PT, PT, 0x8, 0x80 ;  /* 0x000000000080781c */ /* 0x000fe2000278e170 */
[----:B------:R-:W-:Y:S01]  /*1450*/  IMAD.MOV.U32 R11, RZ, RZ, RZ ;  /* 0x000000ffff0b7224 */ /* 0x000fe200078e00ff */
[----:B------:R-:W4:Y:S01]  /*1460*/  LDC R9, c[0x0][0x370] ;  /* 0x0000dc00ff097b82 */ /* 0x000f220000000800 */
[----:B------:R-:W1:Y:S01]  /*1470*/  LDCU.64 UR70, c[0x0][0x348] ;  /* 0x00006900ff4677ac */ /* 0x000e620008000a00 */
[----:B------:R-:W-:Y:S01]  /*1480*/  USEL UR63, UR63, 0x2, UP0 ;  /* 0x000000023f3f7887 */ /* 0x000fe20008000000 */
[----:B------:R-:W-:-:S05]  /*1490*/  UMOV UR64, URZ ;  /* 0x000000ff00407c82 */ /* 0x000fca0008000000 */
[----:B------:R-:W1:Y:S01]  /*14a0*/  LDC R0, c[0x0][0x374] ;  /* 0x0000dd00ff007b82 */ /* 0x000e620000000800 */
[----:B--2---:R-:W-:Y:S02]  /*14b0*/  UIADD3 UR5, UPT, UPT, UR66, 0x3f, URZ ;  /* 0x0000003f42057890 */ /* 0x004fe4000fffe0ff */
[----:B------:R-:W-:Y:S02]  /*14c0*/  UIADD3 UR4, UPT, UPT, UR66, -0x1, URZ ;  /* 0xffffffff42047890 */ /* 0x000fe4000fffe0ff */
[----:B------:R-:W-:Y:S02]  /*14d0*/  USHF.R.S32.HI UR68, URZ, 0x1f, UR5 ;  /* 0x0000001fff447899 */ /* 0x000fe40008011405 */
[----:B------:R-:W-:Y:S01]  /*14e0*/  UISETP.GE.U32.AND UP2, UPT, UR4, -0x7f, UPT ;  /* 0xffffff810400788c */ /* 0x000fe2000bf46070 */
[----:B---3--:R-:W-:Y:S01]  /*14f0*/  VIADD R2, R2, 0x7f ;  /* 0x0000007f02027836 */ /* 0x008fe20000000000 */
[----:B------:R-:W-:Y:S02]  /*1500*/  ULEA.HI UR68, UR68, UR5, URZ, 0x6 ;  /* 0x0000000544447291 */ /* 0x000fe4000f8f30ff */
[----:B------:R-:W-:-:S02]  /*1510*/  UIADD3 UR66, UPT, UPT, UR66, 0x7e, URZ ;  /* 0x0000007e42427890 */ /* 0x000fc4000fffe0ff */
[----:B------:R-:W-:Y:S01]  /*1520*/  USHF.R.S32.HI UR68, URZ, 0x6, UR68 ;  /* 0x00000006ff447899 */ /* 0x000fe20008011444 */
[----:B------:R-:W-:-:S03]  /*1530*/  SHF.R.S32.HI R13, RZ, 0x1f, R2 ;  /* 0x0000001fff0d7819 */ /* 0x000fc60000011402 */
[----:B------:R-:W-:Y:S01]  /*1540*/  UISETP.LT.U32.AND UP1, UPT, UR68, 0x4, UPT ;  /* 0x000000044400788c */ /* 0x000fe2000bf21070 */
[----:B------:R-:W-:-:S03]  /*1550*/  LEA.HI R13, R13, R2, RZ, 0x7 ;  /* 0x000000020d0d7211 */ /* 0x000fc600078f38ff */
[----:B------:R-:W-:Y:S01]  /*1560*/  USEL UR67, UR68, 0x4, UP1 ;  /* 0x0000000444437887 */ /* 0x000fe20008800000 */
[----:B------:R-:W-:-:S03]  /*1570*/  SHF.R.S32.HI R13, RZ, 0x7, R13 ;  /* 0x00000007ff0d7819 */ /* 0x000fc6000001140d */
[----:B------:R-:W-:Y:S02]  /*1580*/  UIADD3 UR62, UPT, UPT, UR67, -0x1, URZ ;  /* 0xffffffff433e7890 */ /* 0x000fe4000fffe0ff */
[----:B------:R-:W-:Y:S02]  /*1590*/  @UP2 UIADD3 UR62, UPT, UPT, UR67, URZ, URZ ;  /* 0x000000ff433e2290 */ /* 0x000fe4000fffe0ff */
[----:B------:R-:W-:Y:S02]  /*15a0*/  UIADD3 UR65, UPT, UPT, UR68, -UR67, URZ ;  /* 0x8000004344417290 */ /* 0x000fe4000fffe0ff */
[----:B-1--4-:R-:W-:-:S12]  /*15b0*/  UIADD3 UR62, UPT, UPT, UR62, 0x1, URZ ;  /* 0x000000013e3e7890 */ /* 0x012fd8000fffe0ff */
.L_x_39:
[-C--:B------:R-:W-:Y:S01]  /*15c0*/  IABS R7, R13.reuse ;  /* 0x0000000d00077213 */ /* 0x080fe20000000000 */
[----:B-1----:R-:W1:Y:S01]  /*15d0*/  LDC R4, c[0x0][0x5c4] ;  /* 0x00017100ff047b82 */ /* 0x002e620000000800 */
[----:B------:R-:W-:Y:S01]  /*15e0*/  IABS R3, R14 ;  /* 0x0000000e00037213 */ /* 0x000fe20000000000 */
[----:B------:R-:W-:Y:S01]  /*15f0*/  UMOV UR4, 0x400 ;  /* 0x0000040000047882 */ /* 0x000fe20000000000 */
[----:B------:R-:W2:Y:S01]  /*1600*/  I2F.RP R16, R7 ;  /* 0x0000000700107306 */ /* 0x000ea20000209400 */
[----:B------:R-:W-:Y:S01]  /*1610*/  IABS R2, R13 ;  /* 0x0000000d00027213 */ /* 0x000fe20000000000 */
[----:B------:R-:W-:Y:S01]  /*1620*/  UISETP.GE.U32.AND UP0, UPT, UR66, 0x7f, UPT ;  /* 0x0000007f4200788c */ /* 0x000fe2000bf06070 */
[----:B------:R-:W-:Y:S01]  /*1630*/  R2UR UR50, R15 ;  /* 0x000000000f3272ca */ /* 0x000fe200000e0000 */
[----:B------:R-:W-:Y:S01]  /*1640*/  UMOV UR30, URZ ;  /* 0x000000ff001e7c82 */ /* 0x000fe20008000000 */
[----:B------:R-:W-:Y:S01]  /*1650*/  IADD3 R2, PT, PT, RZ, -R2, RZ ;  /* 0x80000002ff027210 */ /* 0x000fe20007ffe0ff */
[----:B------:R-:W3:Y:S02]  /*1660*/  S2UR UR61, SR_CgaCtaId ;  /* 0x00000000003d79c3 */ /* 0x000ee40000008800 */
[----:B--2---:R-:W2:Y:S08]  /*1670*/  MUFU.RCP R16, R16 ;  /* 0x0000001000107308 */ /* 0x004eb00000001000 */
[----:B------:R-:W-:Y:S01]  /*1680*/  USHF.L.U32 UR50, UR50, 0x6, URZ ;  /* 0x0000000632327899 */ /* 0x000fe200080006ff */
[----:B-1----:R-:W-:Y:S01]  /*1690*/  IABS R5, R4 ;  /* 0x0000000400057213 */ /* 0x002fe20000000000 */
[----:B---3--:R-:W-:Y:S01]  /*16a0*/  ULEA UR61, UR61, UR4, 0x18 ;  /* 0x000000043d3d7291 */ /* 0x008fe2000f8ec0ff */
[----:B--2---:R-:W-:-:S03]  /*16b0*/  VIADD R16, R16, 0xffffffe ;  /* 0x0ffffffe10107836 */ /* 0x004fc60000000000 */
[----:B------:R-:W-:Y:S01]  /*16c0*/  ULEA UR4, UR64, UR61, 0x3 ;  /* 0x0000003d40047291 */ /* 0x000fe2000f8e18ff */
[----:B------:R-:W1:Y:S02]  /*16d0*/  F2I.FTZ.U32.TRUNC.NTZ R17, R16 ;  /* 0x0000001000117305 */ /* 0x000e64000021f000 */
[----:B-1----:R-:W-:Y:S02]  /*16e0*/  IMAD.MOV R6, RZ, RZ, -R17 ;  /* 0x000000ffff067224 */ /* 0x002fe400078e0a11 */
[----:B------:R-:W-:Y:S02]  /*16f0*/  IMAD.MOV.U32 R16, RZ, RZ, RZ ;  /* 0x000000ffff107224 */ /* 0x000fe400078e00ff */
[----:B------:R-:W-:-:S04]  /*1700*/  IMAD R6, R6, R7, RZ ;  /* 0x0000000706067224 */ /* 0x000fc800078e02ff */
[----:B------:R-:W-:Y:S02]  /*1710*/  IMAD.HI.U32 R16, R17, R6, R16 ;  /* 0x0000000611107227 */ /* 0x000fe400078e0010 */
[----:B------:R-:W1:Y:S04]  /*1720*/  I2F.RP R6, R5 ;  /* 0x0000000500067306 */ /* 0x000e680000209400 */
[----:B------:R-:W-:-:S04]  /*1730*/  IMAD.HI.U32 R16, R16, R3, RZ ;  /* 0x0000000310107227 */ /* 0x000fc800078e00ff */
[----:B------:R-:W-:-:S05]  /*1740*/  IMAD R2, R16, R2, R3 ;  /* 0x0000000210027224 */ /* 0x000fca00078e0203 */
[----:B------:R-:W-:Y:S01]  /*1750*/  ISETP.GT.U32.AND P1, PT, R7, R2, PT ;  /* 0x000000020700720c */ /* 0x000fe20003f24070 */
[----:B-1----:R-:W1:-:S12]  /*1760*/  MUFU.RCP R6, R6 ;  /* 0x0000000600067308 */ /* 0x002e580000001000 */
[----:B------:R-:W-:Y:S01]  /*1770*/  @!P1 IMAD.IADD R2, R2, 0x1, -R7 ;  /* 0x0000000102029824 */ /* 0x000fe200078e0a07 */
[----:B------:R-:W-:Y:S02]  /*1780*/  @!P1 IADD3 R16, PT, PT, R16, 0x1, RZ ;  /* 0x0000000110109810 */ /* 0x000fe40007ffe0ff */
[----:B------:R-:W-:Y:S02]  /*1790*/  ISETP.NE.AND P1, PT, R13, RZ, PT ;  /* 0x000000ff0d00720c */ /* 0x000fe40003f25270 */
[----:B------:R-:W-:Y:S01]  /*17a0*/  ISETP.GE.U32.AND P2, PT, R2, R7, PT ;  /* 0x000000070200720c */ /* 0x000fe20003f46070 */
[----:B-1----:R-:W-:Y:S01]  /*17b0*/  VIADD R6, R6, 0xffffffe ;  /* 0x0ffffffe06067836 */ /* 0x002fe20000000000 */
[----:B------:R-:W-:-:S03]  /*17c0*/  LOP3.LUT R2, R14, R13, RZ, 0x3c, !PT ;  /* 0x0000000d0e027212 */ /* 0x000fc600078e3cff */
[----:B------:R-:W1:Y:S01]  /*17d0*/  F2I.FTZ.U32.TRUNC.NTZ R7, R6 ;  /* 0x0000000600077305 */ /* 0x000e62000021f000 */
[----:B------:R-:W-:Y:S02]  /*17e0*/  ISETP.GE.AND P0, PT, R2, RZ, PT ;  /* 0x000000ff0200720c */ /* 0x000fe40003f06270 */
[----:B------:R-:W-:-:S05]  /*17f0*/  SHF.L.U32 R2, R12, 0x1f, RZ ;  /* 0x0000001f0c027819 */ /* 0x000fca00000006ff */
[----:B------:R-:W-:Y:S01]  /*1800*/  @P2 VIADD R16, R16, 0x1 ;  /* 0x0000000110102836 */ /* 0x000fe20000000000 */
[----:B------:R2:W3:Y:S05]  /*1810*/  SYNCS.PHASECHK.TRANS64.TRYWAIT P2, [UR4+0x20], R2 ;  /* 0x00002002ff0075a7 */ /* 0x0004ea0008041104 */
[----:B------:R-:W-:Y:S01]  /*1820*/  @!P0 IADD3 R16, PT, PT, -R16, RZ, RZ ;  /* 0x000000ff10108210 */ /* 0x000fe20007ffe1ff */
[----:B-1----:R-:W-:Y:S01]  /*1830*/  IMAD.MOV R3, RZ, RZ, -R7 ;  /* 0x000000ffff037224 */ /* 0x002fe200078e0a07 */
[----:B------:R-:W-:Y:S01]  /*1840*/  @!P1 LOP3.LUT R16, RZ, R13, RZ, 0x33, !PT ;  /* 0x0000000dff109212 */ /* 0x000fe200078e33ff */
[----:B------:R-:W-:Y:S02]  /*1850*/  IMAD.MOV.U32 R6, RZ, RZ, RZ ;  /* 0x000000ffff067224 */ /* 0x000fe400078e00ff */
[----:B------:R-:W-:-:S04]  /*1860*/  IMAD R3, R3, R5, RZ ;  /* 0x0000000503037224 */ /* 0x000fc800078e02ff */
[----:B------:R-:W-:Y:S01]  /*1870*/  IMAD.HI.U32 R6, R7, R3, R6 ;  /* 0x0000000307067227 */ /* 0x000fe200078e0006 */
[----:B--2---:R-:W-:-:S05]  /*1880*/  IABS R2, R16 ;  /* 0x0000001000027213 */ /* 0x004fca0000000000 */
[----:B------:R-:W-:-:S04]  /*1890*/  IMAD.MOV.U32 R3, RZ, RZ, R2 ;  /* 0x000000ffff037224 */ /* 0x000fc800078e0002 */
[----:B------:R-:W-:-:S05]  /*18a0*/  IMAD.HI.U32 R6, R6, R3, RZ ;  /* 0x0000000306067227 */ /* 0x000fca00078e00ff */
[----:B------:R-:W-:-:S05]  /*18b0*/  IADD3 R2, PT, PT, -R6, RZ, RZ ;  /* 0x000000ff06027210 */ /* 0x000fca0007ffe1ff */
[----:B------:R-:W-:Y:S01]  /*18c0*/  IMAD R2, R5, R2, R3 ;  /* 0x0000000205027224 */ /* 0x000fe200078e0203 */
[----:B------:R-:W-:-:S04]  /*18d0*/  LOP3.LUT R3, R16, R4, RZ, 0x3c, !PT ;  /* 0x0000000410037212 */ /* 0x000fc800078e3cff */
[----:B------:R-:W-:Y:S02]  /*18e0*/  ISETP.GT.U32.AND P1, PT, R5, R2, PT ;  /* 0x000000020500720c */ /* 0x000fe40003f24070 */
[----:B------:R-:W-:-:S11]  /*18f0*/  ISETP.GE.AND P0, PT, R3, RZ, PT ;  /* 0x000000ff0300720c */ /* 0x000fd60003f06270 */
[----:B------:R-:W-:Y:S01]  /*1900*/  @!P1 IMAD.IADD R2, R2, 0x1, -R5 ;  /* 0x0000000102029824 */ /* 0x000fe200078e0a05 */
[----:B------:R-:W-:Y:S02]  /*1910*/  @!P1 IADD3 R6, PT, PT, R6, 0x1, RZ ;  /* 0x0000000106069810 */ /* 0x000fe40007ffe0ff */
[----:B------:R-:W-:Y:S02]  /*1920*/  ISETP.NE.AND P1, PT, R4, RZ, PT ;  /* 0x000000ff0400720c */ /* 0x000fe40003f25270 */
[----:B------:R-:W-:Y:S01]  /*1930*/  ISETP.GE.U32.AND P3, PT, R2, R5, PT ;  /* 0x000000050200720c */ /* 0x000fe20003f66070 */
[----:B------:R-:W-:-:S04]  /*1940*/  IMAD.MOV R2, RZ, RZ, -R16 ;  /* 0x000000ffff027224 */ /* 0x000fc800078e0a10 */
[----:B------:R-:W-:-:S05]  /*1950*/  IMAD R2, R13, R2, R14 ;  /* 0x000000020d027224 */ /* 0x000fca00078e020e */
[----:B------:R-:W-:-:S03]  /*1960*/  R2UR UR42, R2 ;  /* 0x00000000022a72ca */ /* 0x000fc600000e0000 */
[----:B------:R-:W-:-:S04]  /*1970*/  @P3 VIADD R6, R6, 0x1 ;  /* 0x0000000106063836 */ /* 0x000fc80000000000 */
[----:B------:R-:W-:Y:S01]  /*1980*/  @!P0 IMAD.MOV R6, RZ, RZ, -R6 ;  /* 0x000000ffff068224 */ /* 0x000fe200078e0a06 */
[----:B------:R-:W-:-:S04]  /*1990*/  @!P1 LOP3.LUT R6, RZ, R4, RZ, 0x33, !PT ;  /* 0x00000004ff069212 */ /* 0x000fc800078e33ff */
[----:B------:R-:W-:Y:S01]  /*19a0*/  IADD3 R2, PT, PT, -R6, RZ, RZ ;  /* 0x000000ff06027210 */ /* 0x000fe20007ffe1ff */
[----:B------:R-:W-:-:S04]  /*19b0*/  USHF.L.U32 UR42, UR42, 0x7, URZ ;  /* 0x000000072a2a7899 */ /* 0x000fc800080006ff */
[----:B------:R-:W-:Y:S01]  /*19c0*/  IMAD R4, R4, R2, R16 ;  /* 0x0000000204047224 */ /* 0x000fe200078e0210 */
[----:B---3--:R-:W-:Y:S07]  /*19d0*/  BRA.U !UP0, `(.L_x_22) ;  /* 0x0000000508a87547 */ /* 0x008fee000b800000 */
[----:B------:R-:W1:Y:S01]  /*19e0*/  LDC.64 R2, c[0x0][0x5d8] ;  /* 0x00017600ff027b82 */ /* 0x000e620000000a00 */
[----:B------:R-:W1:Y:S01]  /*19f0*/  LDCU.64 UR8, c[0x0][0x5b0] ;  /* 0x0000b600ff0877ac */ /* 0x000e620008000a00 */
[----:B------:R-:W2:Y:S01]  /*1a00*/  LDCU UR34, c[0x0][0x598] ;  /* 0x0000b300ff2277ac */ /* 0x000ea20008000800 */
[----:B------:R-:W3:Y:S01]  /*1a10*/  LDCU UR33, c[0x0][0x58c] ;  /* 0x0000b180ff2177ac */ /* 0x000ee20008000800 */
[----:B------:R-:W4:Y:S01]  /*1a20*/  LDCU UR32, c[0x0][0x59c] ;  /* 0x0000b380ff2077ac */ /* 0x000f220008000800 */
[----:B------:R-:W1:Y:S01]  /*1a30*/  LDCU UR31, c[0x0][0x5a0] ;  /* 0x0000b400ff1f77ac */ /* 0x000e620008000800 */
[----:B------:R-:W1:Y:S02]  /*1a40*/  LDCU.64 UR22, c[0x0][0x590] ;  /* 0x0000b200ff1677ac */ /* 0x000e640008000a00 */
[----:B-1----:R-:W-:Y:S01]  /*1a50*/  IMAD R2, R4, UR8, R2 ;  /* 0x0000000804027c24 */ /* 0x002fe2000f8e0202 */
[----:B------:R-:W1:Y:S01]  /*1a60*/  LDCU.64 UR14, c[0x0][0x5b8] ;  /* 0x0000b700ff0e77ac */ /* 0x000e620008000a00 */
[----:B------:R-:W-:Y:S01]  /*1a70*/  IMAD R5, R6, UR9, R3 ;  /* 0x0000000906057c24 */ /* 0x000fe2000f8e0203 */
[----:B------:R-:W1:Y:S01]  /*1a80*/  LDCU.64 UR4, c[0x0][0x5d0] ;  /* 0x0000ba00ff0477ac */ /* 0x000e620008000a00 */
[----:B------:R-:W-:-:S02]  /*1a90*/  UIADD3 UR54, UPT, UPT, UR50, 0x20, URZ ;  /* 0x0000002032367890 */ /* 0x000fc4000fffe0ff */
[----:B------:R-:W-:Y:S02]  /*1aa0*/  UIADD3 UR26, UPT, UPT, UR42, 0x20, URZ ;  /* 0x000000202a1a7890 */ /* 0x000fe4000fffe0ff */
[----:B------:R-:W-:Y:S02]  /*1ab0*/  UIADD3 UR18, UPT, UPT, UR42, 0x40, URZ ;  /* 0x000000402a127890 */ /* 0x000fe4000fffe0ff */
[----:B------:R-:W-:Y:S01]  /*1ac0*/  UIADD3 UR10, UPT, UPT, UR42, 0x60, URZ ;  /* 0x000000602a0a7890 */ /* 0x000fe2000fffe0ff */
[----:B------:R-:W-:Y:S01]  /*1ad0*/  UMOV UR35, URZ ;  /* 0x000000ff00237c82 */ /* 0x000fe20008000000 */
[----:B--234-:R-:W-:-:S10]  /*1ae0*/  UMOV UR52, UR64 ;  /* 0x0000004000347c82 */ /* 0x01cfd40008000000 */
.L_x_28:
[----:B------:R-:W-:Y:S01]  /*1af0*/  @!P6 MOV R7, 0xc000 ;  /* 0x0000c0000007e802 */ /* 0x000fe20000000f00 */
[----:B------:R-:W-:Y:S01]  /*1b00*/  ULEA UR49, UR52, UR61, 0x3 ;  /* 0x0000003d34317291 */ /* 0x000fe2000f8e18ff */
[----:B--2---:R-:W-:Y:S11]  /*1b10*/  @P2 BRA `(.L_x_23) ;  /* 0x00000000000c2947 */ /* 0x004ff60003800000 */
[----:B------:R-:W-:Y:S04]  /*1b20*/  SHF.L.U32 R14, R12, 0x1f, RZ ;  /* 0x0000001f0c0e7819 */ /* 0x000fe800000006ff */
[----:B------:R-:W2:Y:S02]  /*1b30*/  SYNCS.PHASECHK.TRANS64.TRYWAIT P0, [UR49+0x20], R14 ;  /* 0x0000200eff0075a7 */ /* 0x000ea40008001131 */
[----:B--2---:R-:W-:Y:S05]  /*1b40*/  @!P0 BRA `(.L_x_24) ;  /* 0x0000007400bc8947 */ /* 0x004fea0003800000 */
.L_x_23:
[----:B------:R3:W-:Y:S01]  /*1b50*/  @!P6 SYNCS.ARRIVE.TRANS64 RZ, [UR49], R7 ;  /* 0x00000007ffffe9a7 */ /* 0x0007e20008000031 */
[----:B------:R-:W-:Y:S04]  /*1b60*/  ULOP3.LUT UR6, UR63, 0x2, URZ, 0xfc, !UPT ;  /* 0x000000023f067892 */ /* 0x000fe8000f8efcff */
[----:B------:R-:W-:Y:S09]  /*1b70*/  UISETP.NE.AND UP0, UPT, UR6, 0x2, UPT ;  /* 0x000000020600788c */ /* 0x000ff2000bf05270 */
[----:B------:R-:W-:Y:S05]  /*1b80*/  BRA.U UP0, `(.L_x_25) ;  /* 0x0000000100047547 */ /* 0x000fea000b800000 */
[----:B-1----:R-:W-:Y:S05]  /*1b90*/  BPT.TRAP 0x1 ;  /* 0x000000040000795c */ /* 0x002fea0000300000 */
.L_x_25:
[----:B------:R-:W-:Y:S04]  /*1ba0*/  BSSY.RECONVERGENT B0, `(.L_x_26) ;  /* 0x0000003000007945 */ /* 0x000fe80003800200 */
[----:B------:R-:W-:Y:S05]  /*1bb0*/  @P5 BRA `(.L_x_27) ;  /* 0x0000000000045947 */ /* 0x000fea0003800000 */
[----:B-1----:R-:W-:Y:S05]  /*1bc0*/  BPT.TRAP 0x1 ;  /* 0x000000040000795c */ /* 0x002fea0000300000 */
.L_x_27:
[----:B-1----:R-:W-:Y:S05]  /*1bd0*/  BSYNC.RECONVERGENT B0 ;  /* 0x0000000000007941 */ /* 0x002fea0003800200 */
.L_x_26:
[----:B------:R-:W-:Y:S01]  /*1be0*/  UIADD3 UR64, UPT, UPT, UR52, 0x1, URZ ;  /* 0x0000000134407890 */ /* 0x000fe2000fffe0ff */
[----:B------:R-:W-:Y:S03]  /*1bf0*/  ELECT P0, URZ, PT ;  /* 0x0000000000ff782f */ /* 0x000fe60003800000 */
[----:B------:R-:W-:Y:S02]  /*1c00*/  UISETP.NE.AND UP0, UPT, UR64, 0x4, UPT ;  /* 0x000000044000788c */ /* 0x000fe4000bf05270 */
[----:B------:R-:W-:Y:S02]  /*1c10*/  USHF.L.U32 UR51, UR35, 0x6, URZ ;  /* 0x0000000623337899 */ /* 0x000fe400080006ff */
[----:B------:R-:W-:Y:S02]  /*1c20*/  USEL UR8, URZ, 0x1, UP0 ;  /* 0x00000001ff087887 */ /* 0x000fe40008000000 */
[----:B------:R-:W-:Y:S02]  /*1c30*/  USEL UR64, UR64, URZ, UP0 ;  /* 0x000000ff40407287 */ /* 0x000fe40008000000 */
[----:B------:R-:W-:Y:S02]  /*1c40*/  ULOP3.LUT UR6, UR51, UR7, URZ, 0xfc, !UPT ;  /* 0x0000000733067292 */ /* 0x000fe4000f8efcff */
[----:B------:R-:W-:Y:S01]  /*1c50*/  ULEA UR9, UR64, UR61, 0x3 ;  /* 0x0000003d40097291 */ /* 0x000fe2000f8e18ff */
[----:B------:R-:W-:Y:S01]  /*1c60*/  LOP3.LUT R12, R12, UR8, RZ, 0x3c, !PT ;  /* 0x000000080c0c7c12 */ /* 0x000fe2000f8e3cff */
[----:B------:R-:W-:Y:S01]  /*1c70*/  UIMAD.WIDE.U32 UR36, UR6, UR22, URZ ;  /* 0x00000016062472a5 */ /* 0x000fe2000f8e00ff */
[----:B---3--:R-:W-:Y:S01]  /*1c80*/  @P0 PRMT R7, R2, 0x40, R5 ;  /* 0x0000004002070816 */ /* 0x008fe20000000005 */
[----:B------:R-:W-:Y:S01]  /*1c90*/  UISETP.NE.AND UP2, UPT, UR33, 0x1, UPT ;  /* 0x000000012100788c */ /* 0x000fe2000bf45270 */
[----:B--2---:R-:W-:Y:S01]  /*1ca0*/  SHF.L.U32 R3, R12, 0x1f, RZ ;  /* 0x0000001f0c037819 */ /* 0x004fe200000006ff */
[----:B------:R-:W-:Y:S01]  /*1cb0*/  USHF.R.U32.HI UR30, URZ, UR23, UR37 ;  /* 0x00000017ff1e7299 */ /* 0x000fe20008011625 */
[----:B------:R-:W-:Y:S01]  /*1cc0*/  @P0 R2UR UR11, R7 ;  /* 0x00000000070b02ca */ /* 0x000fe200000e0000 */
[----:B------:R-:W-:Y:S01]  /*1cd0*/  ULEA UR8, UR52, UR60, 0xd ;  /* 0x0000003c34087291 */ /* 0x000fe2000f8e68ff */
[----:B------:R1:W2:Y:S01]  /*1ce0*/  SYNCS.PHASECHK.TRANS64.TRYWAIT P2, [UR9+0x20], R3 ;  /* 0x00002003ff0075a7 */ /* 0x0002a20008041109 */
[----:B------:R-:W-:Y:S02]  /*1cf0*/  USEL UR36, UR6, UR30, !UP2 ;  /* 0x0000001e06247287 */ /* 0x000fe4000d000000 */
[----:B------:R-:W-:Y:S02]  /*1d00*/  UIADD3 UR72, UP1, UPT, UR70, 0x80, URZ ;  /* 0x0000008046487890 */ /* 0x000fe4000ff3e0ff */
[----:B------:R-:W-:Y:S02]  /*1d10*/  ULEA UR52, UR52, UR61, 0xe ;  /* 0x0000003d34347291 */ /* 0x000fe4000f8e70ff */
[----:B------:R-:W-:Y:S02]  /*1d20*/  UIMAD.WIDE.U32 UR38, UR36, UR32, URZ ;  /* 0x00000020242672a5 */ /* 0x000fe4000f8e00ff */
[----:B------:R-:W-:Y:S02]  /*1d30*/  UISETP.NE.AND UP3, UPT, UR34, 0x1, UPT ;  /* 0x000000012200788c */ /* 0x000fe4000bf65270 */
[----:B------:R-:W-:Y:S01]  /*1d40*/  UIADD3.X UR73, UPT, UPT, URZ, UR71, URZ, UP1, !UPT ;  /* 0x00000047ff497290 */ /* 0x000fe20008ffe4ff */
[----:B------:R-:W-:Y:S01]  /*1d50*/  IMAD.U32 R7, RZ, RZ, UR11 ;  /* 0x0000000bff077e24 */ /* 0x000fe2000f8e00ff */
[----:B------:R-:W-:Y:S02]  /*1d60*/  UIADD3 UR48, UPT, UPT, UR52, 0x8800, URZ ;  /* 0x0000880034307890 */ /* 0x000fe4000fffe0ff */
[----:B------:R-:W-:Y:S02]  /*1d70*/  USHF.R.U32.HI UR37, URZ, UR31, UR39 ;  /* 0x0000001fff257299 */ /* 0x000fe40008011627 */
[----:B------:R-:W-:Y:S02]  /*1d80*/  UIADD3 UR30, UPT, UPT, -UR36, URZ, URZ ;  /* 0x000000ff241e7290 */ /* 0x000fe4000fffe1ff */
[----:B------:R-:W-:Y:S02]  /*1d90*/  USEL UR45, UR36, UR37, !UP3 ;  /* 0x00000025242d7287 */ /* 0x000fe4000d800000 */
[----:B------:R-:W-:Y:S01]  /*1da0*/  UIMAD UR6, UR33, UR30, UR6 ;  /* 0x0000001e210672a4 */ /* 0x000fe2000f8e0206 */
[----:B-1----:R-:W-:Y:S01]  /*1db0*/  IMAD.MOV.U32 R3, RZ, RZ, 0x3 ;  /* 0x00000003ff037424 */ /* 0x002fe200078e00ff */
[----:B------:R-:W-:Y:S01]  /*1dc0*/  UMOV UR58, 0x0 ;  /* 0x00000000003a7882 */ /* 0x000fe20000000000 */
[----:B------:R-:W-:Y:S01]  /*1dd0*/  UMOV UR59, 0x10000000 ;  /* 0x10000000003b7882 */ /* 0x000fe20000000000 */
[----:B------:R-:W-:Y:S01]  /*1de0*/  UIADD3 UR52, UPT, UPT, UR52, 0xa800, URZ ;  /* 0x0000a80034347890 */ /* 0x000fe2000fffe0ff */
[----:B------:R-:W-:Y:S01]  /*1df0*/  UTMALDG.2D [UR48], [UR72], desc[UR58] ;  /* 0x00003a30480075b4 */ /* 0x000fe20008009000 */
[----:B------:R-:W-:Y:S01]  /*1e00*/  UIADD3 UR30, UPT, UPT, -UR45, URZ, URZ ;  /* 0x000000ff2d1e7290 */ /* 0x000fe2000fffe1ff */
[----:B------:R-:W-:Y:S01]  /*1e10*/  @P0 R2UR UR12, R3 ;  /* 0x00000000030c02ca */ /* 0x000fe200000e0000 */
[----:B------:R-:W-:Y:S02]  /*1e20*/  UIMAD UR43, UR6, UR14, UR4 ;  /* 0x0000000e062b72a4 */ /* 0x000fe4000f8e0204 */
[----:B------:R-:W-:Y:S02]  /*1e30*/  UIADD3 UR46, UP0, UPT, UR70, 0x180, URZ ;  /* 0x00000180462e7890 */ /* 0x000fe4000ff1e0ff */
[----:B------:R-:W-:Y:S02]  /*1e40*/  ULEA UR8, UR8, UR61, 0x2 ;  /* 0x0000003d08087291 */ /* 0x000fe4000f8e10ff */
[----:B------:R-:W-:Y:S01]  /*1e50*/  UIMAD UR6, UR34, UR30, UR36 ;  /* 0x0000001e220672a4 */ /* 0x000fe2000f8e0224 */
[----:B------:R-:W-:Y:S01]  /*1e60*/  UMOV UR53, UR49 ;  /* 0x0000003100357c82 */ /* 0x000fe20008000000 */
[----:B------:R-:W-:Y:S01]  /*1e70*/  UMOV UR55, UR51 ;  /* 0x0000003300377c82 */ /* 0x000fe20008000000 */
[----:B------:R-:W-:Y:S01]  /*1e80*/  UIADD3.X UR47, UPT, UPT, URZ, UR71, URZ, UP0, !UPT ;  /* 0x00000047ff2f7290 */ /* 0x000fe200087fe4ff */
[----:B------:R1:W-:Y:S02]  /*1e90*/  UTMALDG.2D [UR52], [UR72], desc[UR58] ;  /* 0x00003a34480075b4 */ /* 0x0003e40008009000 */
[----:B------:R-:W-:Y:S01]  /*1ea0*/  IMAD.U32 R3, RZ, RZ, UR12 ;  /* 0x0000000cff037e24 */ /* 0x000fe2000f8e00ff */
[----:B------:R-:W-:Y:S02]  /*1eb0*/  UIADD3 UR40, UPT, UPT, UR8, 0x18800, URZ ;  /* 0x0001880008287890 */ /* 0x000fe4000fffe0ff */
[----:B------:R-:W-:Y:S02]  /*1ec0*/  UIMAD UR44, UR6, UR15, UR5 ;  /* 0x0000000f062c72a4 */ /* 0x000fe4000f8e0205 */
[----:B------:R-:W-:Y:S01]  /*1ed0*/  @P0 PRMT R3, R7, 0x5410, R3 ;  /* 0x0000541007030816 */ /* 0x000fe20000000003 */
[----:B------:R-:W-:Y:S01]  /*1ee0*/  UMOV UR41, UR49 ;  /* 0x0000003100297c82 */ /* 0x000fe20008000000 */
[----:B------:R-:W-:Y:S02]  /*1ef0*/  UIADD3 UR24, UPT, UPT, UR8, 0x1a800, URZ ;  /* 0x0001a80008187890 */ /* 0x000fe4000fffe0ff */
[----:B------:R-:W-:Y:S01]  /*1f00*/  @P0 R2UR UR56, R3 ;  /* 0x00000000033802ca */ /* 0x000fe200000e0000 */
[----:B------:R-:W-:Y:S01]  /*1f10*/  UMOV UR25, UR49 ;  /* 0x0000003100197c82 */ /* 0x000fe20008000000 */
[----:B------:R-:W-:Y:S01]  /*1f20*/  UMOV UR27, UR43 ;  /* 0x0000002b001b7c82 */ /* 0x000fe20008000000 */
[----:B------:R-:W-:Y:S01]  /*1f30*/  UMOV UR29, UR45 ;  /* 0x0000002d001d7c82 */ /* 0x000fe20008000000 */
[----:B------:R-:W-:Y:S01]  /*1f40*/  UMOV UR28, UR44 ;  /* 0x0000002c001c7c82 */ /* 0x000fe20008000000 */
[----:B------:R-:W-:Y:S01]  /*1f50*/  UIADD3 UR16, UPT, UPT, UR8, 0x1c800, URZ ;  /* 0x0001c80008107890 */ /* 0x000fe2000fffe0ff */
[----:B------:R-:W-:Y:S01]  /*1f60*/  UMOV UR17, UR49 ;  /* 0x0000003100117c82 */ /* 0x000fe20008000000 */
[----:B------:R-:W-:Y:S01]  /*1f70*/  UMOV UR19, UR43 ;  /* 0x0000002b00137c82 */ /* 0x000fe20008000000 */
[----:B------:R-:W-:Y:S01]  /*1f80*/  UMOV UR21, UR45 ;  /* 0x0000002d00157c82 */ /* 0x000fe20008000000 */
[----:B------:R-:W-:Y:S01]  /*1f90*/  UMOV UR20, UR44 ;  /* 0x0000002c00147c82 */ /* 0x000fe20008000000 */
[----:B------:R-:W-:Y:S03]  /*1fa0*/  UIADD3 UR8, UPT, UPT, UR8, 0x1e800, URZ ;  /* 0x0001e80008087890 */ /* 0x000fe6000fffe0ff */
[----:B------:R3:W-:Y:S01]  /*1fb0*/  UTMALDG.4D.IM2COL.MULTICAST [UR40], [UR46], UR56 ;  /* 0x000000282e0073b4 */ /* 0x0007e20008058838 */
[----:B------:R-:W-:Y:S01]  /*1fc0*/  UMOV UR9, UR49 ;  /* 0x0000003100097c82 */ /* 0x000fe20008000000 */
[----:B------:R-:W-:Y:S01]  /*1fd0*/  UMOV UR11, UR43 ;  /* 0x0000002b000b7c82 */ /* 0x000fe20008000000 */
[----:B------:R-:W-:Y:S01]  /*1fe0*/  UMOV UR13, UR45 ;  /* 0x0000002d000d7c82 */ /* 0x000fe20008000000 */
[----:B------:R-:W-:Y:S01]  /*1ff0*/  UMOV UR12, UR44 ;  /* 0x0000002c000c7c82 */ /* 0x000fe20008000000 */
[----:B------:R-:W-:Y:S01]  /*2000*/  UIADD3 UR35, UPT, UPT, UR35, 0x1, URZ ;  /* 0x0000000123237890 */ /* 0x000fe2000fffe0ff */
[----:B------:R-:W-:Y:S01]  /*2010*/  UMOV UR30, UR62 ;  /* 0x0000003e001e7c82 */ /* 0x000fe20008000000 */
[----:B------:R3:W-:Y:S02]  /*2020*/  UTMALDG.4D.IM2COL.MULTICAST [UR24], [UR46], UR56 ;  /* 0x000000182e0073b4 */ /* 0x0007e40008058838 */
[----:B------:R-:W-:Y:S01]  /*2030*/  UISETP.NE.AND UP0, UPT, UR35, UR62, UPT ;  /* 0x0000003e2300728c */ /* 0x000fe2000bf05270 */
[----:B-1----:R-:W-:Y:S01]  /*2040*/  UMOV UR52, UR64 ;  /* 0x0000004000347c82 */ /* 0x002fe20008000000 */
[----:B------:R3:W-:Y:S01]  /*2050*/  UTMALDG.4D.IM2COL.MULTICAST [UR16], [UR46], UR56 ;  /* 0x000000102e0073b4 */ /* 0x0007e20008058838 */
[----:B------:R3:W-:Y:S06]  /*2060*/  UTMALDG.4D.IM2COL.MULTICAST [UR8], [UR46], UR56 ;  /* 0x000000082e0073b4 */ /* 0x0007ec0008058838 */
[----:B---3--:R-:W-:Y:S05]  /*2070*/  BRA.U UP0, `(.L_x_28) ;  /* 0xfffffff9009c7547 */ /* 0x008fea000b83ffff */
.L_x_22:
[----:B------:R-:W-:Y:S01]  /*2080*/  ULEA UR4, UR64, UR61, 0x3 ;  /* 0x0000003d40047291 */ /* 0x000fe2000f8e18ff */
[----:B------:R-:W-:Y:S01]  /*2090*/  SHF.L.U32 R2, R12, 0x1f, RZ ;  /* 0x0000001f0c027819 */ /* 0x000fe200000006ff */
[----:B------:R-:W-:Y:S01]  /*20a0*/  @!P4 SYNCS.ARRIVE.TRANS64.A1T0 RZ, [UR61+0x88], RZ ;  /* 0x000088ffffffc9a7 */ /* 0x000fe2000810003d */
[----:B------:R-:W-:-:S06]  /*20b0*/  UISETP.GT.AND UP0, UPT, UR68, UR67, UPT ;  /* 0x000000434400728c */ /* 0x000fcc000bf04270 */
[----:B------:R1:W3:Y:S03]  /*20c0*/  SYNCS.PHASECHK.TRANS64.TRYWAIT P1, [UR4+0x20], R2 ;  /* 0x00002002ff0075a7 */ /* 0x0002e60008021104 */
[----:B------:R-:W-:Y:S05]  /*20d0*/  BRA.U !UP0, `(.L_x_29) ;  /* 0x0000000508ac7547 */ /* 0x000fea000b800000 */
[----:B-1----:R-:W1:Y:S01]  /*20e0*/  LDC.64 R2, c[0x0][0x5d8] ;  /* 0x00017600ff027b82 */ /* 0x002e620000000a00 */
[----:B------:R-:W1:Y:S01]  /*20f0*/  LDCU.64 UR8, c[0x0][0x5b0] ;  /* 0x0000b600ff0877ac */ /* 0x000e620008000a00 */
[----:B------:R-:W-:Y:S01]  /*2100*/  UIADD3 UR40, UPT, UPT, UR65, UR30, URZ ;  /* 0x0000001e41287290 */ /* 0x000fe2000fffe0ff */
[----:B------:R-:W4:Y:S01]  /*2110*/  LDCU UR41, c[0x0][0x598] ;  /* 0x0000b300ff2977ac */ /* 0x000f220008000800 */
[----:B------:R-:W1:Y:S01]  /*2120*/  LDCU UR39, c[0x0][0x58c] ;  /* 0x0000b180ff2777ac */ /* 0x000e620008000800 */
[----:B------:R-:W1:Y:S01]  /*2130*/  LDCU UR38, c[0x0][0x59c] ;  /* 0x0000b380ff2677ac */ /* 0x000e620008000800 */
[----:B------:R-:W1:Y:S01]  /*2140*/  LDCU UR31, c[0x0][0x5a0] ;  /* 0x0000b400ff1f77ac */ /* 0x000e620008000800 */
[----:B------:R-:W1:Y:S02]  /*2150*/  LDCU.64 UR22, c[0x0][0x590] ;  /* 0x0000b200ff1677ac */ /* 0x000e640008000a00 */
[----:B-1----:R-:W-:Y:S02]  /*2160*/  IMAD R2, R4, UR8, R2 ;  /* 0x0000000804027c24 */ /* 0x002fe4000f8e0202 */
[----:B------:R-:W-:Y:S01]  /*2170*/  IMAD R6, R6, UR9, R3 ;  /* 0x0000000906067c24 */ /* 0x000fe2000f8e0203 */
[----:B------:R-:W1:Y:S01]  /*2180*/  LDCU.64 UR14, c[0x0][0x5b8] ;  /* 0x0000b700ff0e77ac */ /* 0x000e620008000a00 */
[----:B------:R-:W1:Y:S01]  /*2190*/  LDCU.64 UR4, c[0x0][0x5d0] ;  /* 0x0000ba00ff0477ac */ /* 0x000e620008000a00 */
[----:B------:R-:W-:-:S02]  /*21a0*/  UIADD3 UR54, UPT, UPT, UR50, 0x20, URZ ;  /* 0x0000002032367890 */ /* 0x000fc4000fffe0ff */
[----:B------:R-:W-:Y:S02]  /*21b0*/  UIADD3 UR26, UPT, UPT, UR42, 0x20, URZ ;  /* 0x000000202a1a7890 */ /* 0x000fe4000fffe0ff */
[----:B------:R-:W-:Y:S02]  /*21c0*/  UIADD3 UR18, UPT, UPT, UR42, 0x40, URZ ;  /* 0x000000402a127890 */ /* 0x000fe4000fffe0ff */
[----:B------:R-:W-:Y:S01]  /*21d0*/  UIADD3 UR10, UPT, UPT, UR42, 0x60, URZ ;  /* 0x000000602a0a7890 */ /* 0x000fe2000fffe0ff */
[----:B----4-:R-:W-:-:S11]  /*21e0*/  UMOV UR52, UR64 ;  /* 0x0000004000347c82 */ /* 0x010fd60008000000 */
.L_x_35:
[----:B------:R-:W-:Y:S01]  /*21f0*/  @!P6 MOV R4, 0xc000 ;  /* 0x0000c0000004e802 */ /* 0x000fe20000000f00 */
[----:B------:R-:W-:Y:S01]  /*2200*/  ULEA UR57, UR52, UR61, 0x3 ;  /* 0x0000003d34397291 */ /* 0x000fe2000f8e18ff */
[----:B---34-:R-:W-:Y:S11]  /*2210*/  @P1 BRA `(.L_x_30) ;  /* 0x00000000000c1947 */ /* 0x018ff60003800000 */
[----:B------:R-:W-:Y:S04]  /*2220*/  SHF.L.U32 R5, R12, 0x1f, RZ ;  /* 0x0000001f0c057819 */ /* 0x000fe800000006ff */
[----:B------:R-:W3:Y:S02]  /*2230*/  SYNCS.PHASECHK.TRANS64.TRYWAIT P0, [UR57+0x20], R5 ;  /* 0x00002005ff0075a7 */ /* 0x000ee40008001139 */
[----:B---3--:R-:W-:Y:S05]  /*2240*/  @!P0 BRA `(.L_x_31) ;  /* 0x0000007000148947 */ /* 0x008fea0003800000 */
.L_x_30:
[----:B------:R4:W-:Y:S01]  /*2250*/  @!P6 SYNCS.ARRIVE.TRANS64 RZ, [UR57], R4 ;  /* 0x00000004ffffe9a7 */ /* 0x0009e20008000039 */
[----:B------:R-:W-:Y:S04]  /*2260*/  ULOP3.LUT UR6, UR63, 0x2, URZ, 0xfc, !UPT ;  /* 0x000000023f067892 */ /* 0x000fe8000f8efcff */
[----:B------:R-:W-:Y:S09]  /*2270*/  UISETP.NE.AND UP0, UPT, UR6, 0x2, UPT ;  /* 0x000000020600788c */ /* 0x000ff2000bf05270 */
[----:B------:R-:W-:Y:S05]  /*2280*/  BRA.U UP0, `(.L_x_32) ;  /* 0x0000000100047547 */ /* 0x000fea000b800000 */
[----:B-1----:R-:W-:Y:S05]  /*2290*/  BPT.TRAP 0x1 ;  /* 0x000000040000795c */ /* 0x002fea0000300000 */
.L_x_32:
[----:B------:R-:W-:Y:S04]  /*22a0*/  BSSY.RECONVERGENT B0, `(.L_x_33) ;  /* 0x0000003000007945 */ /* 0x000fe80003800200 */
[----:B------:R-:W-:Y:S05]  /*22b0*/  @P5 BRA `(.L_x_34) ;  /* 0x0000000000045947 */ /* 0x000fea0003800000 */
[----:B-1----:R-:W-:Y:S05]  /*22c0*/  BPT.TRAP 0x1 ;  /* 0x000000040000795c */ /* 0x002fea0000300000 */
.L_x_34:
[----:B-1----:R-:W-:Y:S05]  /*22d0*/  BSYNC.RECONVERGENT B0 ;  /* 0x0000000000007941 */ /* 0x002fea0003800200 */
.L_x_33:
        /* <DEDUP_REMOVED lines=10> */
[----:B----4-:R-:W-:Y:S01]  /*2380*/  @P0 PRMT R4, R2, 0x40, R6 ;  /* 0x0000004002040816 */ /* 0x010fe20000000006 */
[----:B------:R-:W-:Y:S01]  /*2390*/  UISETP.NE.AND UP2, UPT, UR39, 0x1, UPT ;  /* 0x000000012700788c */ /* 0x000fe2000bf45270 */
[----:B---3--:R-:W-:Y:S01]  /*23a0*/  SHF.L.U32 R3, R12, 0x1f, RZ ;  /* 0x0000001f0c037819 */ /* 0x008fe200000006ff */
[----:B------:R-:W-:Y:S01]  /*23b0*/  USHF.R.U32.HI UR37, URZ, UR23, UR45 ;  /* 0x00000017ff257299 */ /* 0x000fe2000801162d */
[----:B------:R-:W-:Y:S01]  /*23c0*/  @P0 R2UR UR12, R4 ;  /* 0x00000000040c02ca */ /* 0x000fe200000e0000 */
[----:B------:R-:W-:Y:S01]  /*23d0*/  ULEA UR8, UR52, UR60, 0xd ;  /* 0x0000003c34087291 */ /* 0x000fe2000f8e68ff */
[----:B------:R1:W4:Y:S01]  /*23e0*/  SYNCS.PHASECHK.TRANS64.TRYWAIT P1, [UR9+0x20], R3 ;  /* 0x00002003ff0075a7 */ /* 0x0003220008021109 */
        /* <DEDUP_REMOVED lines=11> */
[----:B------:R-:W-:Y:S02]  /*24a0*/  UIMAD UR6, UR39, UR43, UR6 ;  /* 0x0000002b270672a4 */ /* 0x000fe4000f8e0206 */
[----:B------:R-:W-:Y:S01]  /*24b0*/  UIADD3 UR52, UPT, UPT, UR52, 0xa800, URZ ;  /* 0x0000a80034347890 */ /* 0x000fe2000fffe0ff */
[----:B-1----:R-:W-:Y:S01]  /*24c0*/  IMAD.MOV.U32 R3, RZ, RZ, 0x3 ;  /* 0x00000003ff037424 */ /* 0x002fe200078e00ff */
[----:B------:R-:W-:Y:S01]  /*24d0*/  UMOV UR72, 0x0 ;  /* 0x0000000000487882 */ /* 0x000fe20000000000 */
[----:B------:R-:W-:Y:S01]  /*24e0*/  UMOV UR73, 0x10000000 ;  /* 0x1000000000497882 */ /* 0x000fe20000000000 */
[----:B------:R-:W-:Y:S01]  /*24f0*/  UMOV UR58, UR50 ;  /* 0x00000032003a7c82 */ /* 0x000fe20008000000 */
[----:B------:R-:W-:Y:S01]  /*2500*/  UIADD3 UR43, UPT, UPT, -UR37, URZ, URZ ;  /* 0x000000ff252b7290 */ /* 0x000fe2000fffe1ff */
[----:B------:R-:W-:Y:S01]  /*2510*/  UTMALDG.2D [UR56], [UR74], desc[UR72] ;  /* 0x000048384a0075b4 */ /* 0x000fe20008009000 */
[----:B------:R-:W-:Y:S01]  /*2520*/  UIMAD UR35, UR6, UR14, UR4 ;  /* 0x0000000e062372a4 */ /* 0x000fe2000f8e0204 */
[----:B------:R-:W-:Y:S01]  /*2530*/  @P0 R2UR UR11, R3 ;  /* 0x00000000030b02ca */ /* 0x000fe200000e0000 */
[----:B------:R-:W-:Y:S02]  /*2540*/  UIADD3 UR48, UP0, UPT, UR70, 0x180, URZ ;  /* 0x0000018046307890 */ /* 0x000fe4000ff1e0ff */
[----:B------:R-:W-:Y:S02]  /*2550*/  ULEA UR8, UR8, UR61, 0x2 ;  /* 0x0000003d08087291 */ /* 0x000fe4000f8e10ff */
[----:B------:R-:W-:Y:S01]  /*2560*/  UIMAD UR6, UR41, UR43, UR44 ;  /* 0x0000002b290672a4 */ /* 0x000fe2000f8e022c */
[----:B------:R-:W-:Y:S01]  /*2570*/  UMOV UR53, UR57 ;  /* 0x0000003900357c82 */ /* 0x000fe20008000000 */
[----:B------:R-:W-:Y:S01]  /*2580*/  UMOV UR55, UR59 ;  /* 0x0000003b00377c82 */ /* 0x000fe20008000000 */
[----:B------:R-:W-:Y:S01]  /*2590*/  UIADD3.X UR49, UPT, UPT, URZ, UR71, URZ, UP0, !UPT ;  /* 0x00000047ff317290 */ /* 0x000fe200087fe4ff */
[----:B------:R1:W-:Y:S01]  /*25a0*/  UTMALDG.2D [UR52], [UR74], desc[UR72] ;  /* 0x000048344a0075b4 */ /* 0x0003e20008009000 */
[----:B------:R-:W-:Y:S03]  /*25b0*/  UIADD3 UR32, UPT, UPT, UR8, 0x18800, URZ ;  /* 0x0001880008207890 */ /* 0x000fe6000fffe0ff */
[----:B------:R-:W-:Y:S01]  /*25c0*/  IMAD.U32 R3, RZ, RZ, UR11 ;  /* 0x0000000bff037e24 */ /* 0x000fe2000f8e00ff */
[----:B------:R-:W-:Y:S01]  /*25d0*/  UIMAD UR36, UR6, UR15, UR5 ;  /* 0x0000000f062472a4 */ /* 0x000fe2000f8e0205 */
[----:B------:R-:W-:Y:S01]  /*25e0*/  UMOV UR33, UR57 ;  /* 0x0000003900217c82 */ /* 0x000fe20008000000 */
[----:B------:R-:W-:Y:S02]  /*25f0*/  UMOV UR34, UR42 ;  /* 0x0000002a00227c82 */ /* 0x000fe40008000000 */
[----:B------:R-:W-:Y:S01]  /*2600*/  @P0 PRMT R3, R4, 0x5410, R3 ;  /* 0x0000541004030816 */ /* 0x000fe20000000003 */
[----:B------:R-:W-:Y:S01]  /*2610*/  UIADD3 UR24, UPT, UPT, UR8, 0x1a800, URZ ;  /* 0x0001a80008187890 */ /* 0x000fe2000fffe0ff */
[----:B------:R-:W-:Y:S02]  /*2620*/  UMOV UR25, UR57 ;  /* 0x0000003900197c82 */ /* 0x000fe40008000000 */
[----:B------:R-:W-:Y:S01]  /*2630*/  @P0 R2UR UR51, R3 ;  /* 0x00000000033302ca */ /* 0x000fe200000e0000 */
        /* <DEDUP_REMOVED lines=8> */
[----:B------:R-:W-:Y:S01]  /*26c0*/  UIADD3 UR8, UPT, UPT, UR8, 0x1e800, URZ ;  /* 0x0001e80008087890 */ /* 0x000fe2000fffe0ff */
[----:B------:R-:W-:Y:S03]  /*26d0*/  UMOV UR9, UR57 ;  /* 0x0000003900097c82 */ /* 0x000fe60008000000 */
[----:B------:R3:W-:Y:S01]  /*26e0*/  UTMALDG.4D.IM2COL.MULTICAST [UR32], [UR48], UR51 ;  /* 0x00000020300073b4 */ /* 0x0007e20008058833 */
[----:B------:R-:W-:Y:S01]  /*26f0*/  UMOV UR11, UR35 ;  /* 0x00000023000b7c82 */ /* 0x000fe20008000000 */
[----:B------:R-:W-:Y:S01]  /*2700*/  UMOV UR13, UR37 ;  /* 0x00000025000d7c82 */ /* 0x000fe20008000000 */
[----:B------:R-:W-:Y:S01]  /*2710*/  UMOV UR12, UR36 ;  /* 0x00000024000c7c82 */ /* 0x000fe20008000000 */
[----:B------:R-:W-:Y:S01]  /*2720*/  UIADD3 UR30, UPT, UPT, UR30, 0x1, URZ ;  /* 0x000000011e1e7890 */ /* 0x000fe2000fffe0ff */
[----:B------:R3:W-:Y:S03]  /*2730*/  UTMALDG.4D.IM2COL.MULTICAST [UR24], [UR48], UR51 ;  /* 0x00000018300073b4 */ /* 0x0007e60008058833 */
[----:B------:R-:W-:Y:S01]  /*2740*/  UISETP.NE.AND UP0, UPT, UR30, UR40, UPT ;  /* 0x000000281e00728c */ /* 0x000fe2000bf05270 */
[----:B-1----:R-:W-:Y:S01]  /*2750*/  UMOV UR52, UR64 ;  /* 0x0000004000347c82 */ /* 0x002fe20008000000 */
[----:B------:R3:W-:Y:S01]  /*2760*/  UTMALDG.4D.IM2COL.MULTICAST [UR16], [UR48], UR51 ;  /* 0x00000010300073b4 */ /* 0x0007e20008058833 */
[----:B------:R3:W-:Y:S06]  /*2770*/  UTMALDG.4D.IM2COL.MULTICAST [UR8], [UR48], UR51 ;  /* 0x00000008300073b4 */ /* 0x0007ec0008058833 */
[----:B---3--:R-:W-:Y:S05]  /*2780*/  BRA.U UP0, `(.L_x_35) ;  /* 0xfffffff900987547 */ /* 0x008fea000b83ffff */
.L_x_29:
[----:B------:R-:W-:Y:S01]  /*2790*/  SHF.L.U32 R3, R11, 0x1f, RZ ;  /* 0x0000001f0b037819 */ /* 0x000fe200000006ff */
[----:B------:R-:W-:-:S03]  /*27a0*/  NOP ;  /* 0x0000000000007918 */ /* 0x000fc60000000000 */
[----:B------:R-:W2:Y:S02]  /*27b0*/  SYNCS.PHASECHK.TRANS64.TRYWAIT P0, [UR61+0x90], R3 ;  /* 0x00009003ff0075a7 */ /* 0x000ea4000800113d */
[----:B--2---:R-:W-:Y:S05]  /*27c0*/  @!P0 BRA `(.L_x_36) ;  /* 0x0000006800cc8947 */ /* 0x004fea0003800000 */
.L_x_133:
[----:B------:R-:W2:Y:S01]  /*27d0*/  LDS.128 R4, [UR61+0xd0] ;  /* 0x0000d03dff047984 */ /* 0x000ea20008000c00 */
[----:B------:R-:W-:Y:S01]  /*27e0*/  UIADD3 UR4, UPT, UPT, UR61, 0x98, URZ ;  /* 0x000000983d047890 */ /* 0x000fe2000fffe0ff */
[----:B---34-:R-:W-:Y:S01]  /*27f0*/  ISETP.GE.AND P1, PT, R26, 0x1, PT ;  /* 0x000000011a00780c */ /* 0x018fe20003f26270 */
[----:B------:R-:W-:Y:S01]  /*2800*/  @!PT LDS RZ, [RZ] ;  /* 0x00000000fffff984 */ /* 0x000fe20000000800 */
[----:B------:R-:W-:Y:S01]  /*2810*/  @!PT LDS RZ, [RZ] ;  /* 0x00000000fffff984 */ /* 0x000fe20000000800 */
[----:B------:R-:W-:Y:S01]  /*2820*/  @!PT LDS RZ, [RZ] ;  /* 0x00000000fffff984 */ /* 0x000fe20000000800 */
[----:B------:R-:W-:Y:S01]  /*2830*/  @!PT LDS RZ, [RZ] ;  /* 0x00000000fffff984 */ /* 0x000fe20000000800 */
[----:B------:R3:W-:Y:S06]  /*2840*/  MEMBAR.ALL.CTA ;  /* 0x0000000000007992 */ /* 0x0007ec0000008000 */
[----:B---3--:R-:W3:Y:S01]  /*2850*/  FENCE.VIEW.ASYNC.S ;  /* 0x00000000000073c6 */ /* 0x008ee20000000000 */
[----:B------:R-:W-:-:S09]  /*2860*/  UPRMT UR4, URZ, 0x654, UR4 ;  /* 0x00000654ff047896 */ /* 0x000fd20008000004 */
[----:B---3--:R-:W-:Y:S01]  /*2870*/  SYNCS.ARRIVE.TRANS64.RED.A1T0 RZ, [UR4], RZ ;  /* 0x000000ffffff79a7 */ /* 0x008fe20008100404 */
[----:B--2---:R-:W-:-:S13]  /*2880*/  LOP3.LUT P0, RZ, R6, 0x1, RZ, 0xc0, !PT ;  /* 0x0000000106ff7812 */ /* 0x004fda000780c0ff */
[----:B------:R-:W-:Y:S02]  /*2890*/  @P0 MOV R10, R4 ;  /* 0x00000004000a0202 */ /* 0x000fe40000000f00 */
[----:B------:R-:W-:Y:S01]  /*28a0*/  @P0 LOP3.LUT R8, R5, 0xffff, RZ, 0xc0, !PT ;  /* 0x0000ffff05080812 */ /* 0x000fe200078ec0ff */
[----:B------:R-:W-:Y:S06]  /*28b0*/  @!P1 BRA `(.L_x_37) ;  /* 0x0000000000b89947 */ /* 0x000fec0003800000 */
[----:B------:R-:W2:Y:S01]  /*28c0*/  LDC.64 R4, c[0x0][0xb18] ;  /* 0x0002c600ff047b82 */ /* 0x000ea20000000a00 */
[----:B------:R-:W-:-:S07]  /*28d0*/  ISETP.NE.AND P3, PT, R26, 0x1, PT ;  /* 0x000000011a00780c */ /* 0x000fce0003f65270 */
[----:B------:R-:W3:Y:S08]  /*28e0*/  LDC.64 R6, c[0x0][0xb10] ;  /* 0x0002c400ff067b82 */ /* 0x000ef00000000a00 */
[----:B------:R-:W4:Y:S08]  /*28f0*/  LDC R14, c[0x0][0xb20] ;  /* 0x0002c800ff0e7b82 */ /* 0x000f300000000800 */
[----:B------:R-:W4:Y:S01]  /*2900*/  LDC R15, c[0x0][0xb0c] ;  /* 0x0002c300ff0f7b82 */ /* 0x000f220000000800 */
[----:B--2---:R-:W-:Y:S01]  /*2910*/  IMAD.HI.U32 R17, R0, R5, RZ ;  /* 0x0000000500117227 */ /* 0x004fe200078e00ff */
[----:B------:R-:W-:-:S03]  /*2920*/  ISETP.NE.AND P1, PT, R4, 0x1, PT ;  /* 0x000000010400780c */ /* 0x000fc60003f25270 */
[----:B------:R-:W-:-:S03]  /*2930*/  IMAD.HI.U32 R5, R8, R5, RZ ;  /* 0x0000000508057227 */ /* 0x000fc600078e00ff */
[----:B-1----:R-:W1:Y:S01]  /*2940*/  LDC.64 R2, c[0x0][0xb28] ;  /* 0x0002ca00ff027b82 */ /* 0x002e620000000a00 */
[----:B---3--:R-:W-:-:S04]  /*2950*/  IMAD.HI.U32 R18, R9, R6, RZ ;  /* 0x0000000609127227 */ /* 0x008fc800078e00ff */
[----:B------:R-:W-:Y:S01]  /*2960*/  IMAD.HI.U32 R19, R10, R6, RZ ;  /* 0x000000060a137227 */ /* 0x000fe200078e00ff */
[----:B------:R-:W-:Y:S02]  /*2970*/  SHF.R.U32.HI R18, RZ, R7, R18 ;  /* 0x00000007ff127219 */ /* 0x000fe40000011612 */
[-C--:B----4-:R-:W-:Y:S02]  /*2980*/  SHF.R.U32.HI R17, RZ, R14.reuse, R17 ;  /* 0x0000000eff117219 */ /* 0x090fe40000011611 */
[----:B------:R-:W-:Y:S02]  /*2990*/  SHF.R.U32.HI R5, RZ, R14, R5 ;  /* 0x0000000eff057219 */ /* 0x000fe40000011605 */
[----:B------:R-:W-:Y:S02]  /*29a0*/  SEL R17, R0, R17, !P1 ;  /* 0x0000001100117207 */ /* 0x000fe40004800000 */
[----:B------:R-:W-:Y:S02]  /*29b0*/  SHF.R.U32.HI R19, RZ, R7, R19 ;  /* 0x00000007ff137219 */ /* 0x000fe40000011613 */
[----:B------:R-:W-:-:S02]  /*29c0*/  ISETP.NE.AND P2, PT, R15, 0x1, PT ;  /* 0x000000010f00780c */ /* 0x000fc40003f45270 */
[----:B------:R-:W-:Y:S02]  /*29d0*/  SEL R5, R8, R5, !P1 ;  /* 0x0000000508057207 */ /* 0x000fe40004800000 */
[----:B------:R-:W-:Y:S02]  /*29e0*/  SEL R18, R9, R18, !P2 ;  /* 0x0000001209127207 */ /* 0x000fe40005000000 */
[----:B------:R-:W-:Y:S01]  /*29f0*/  SEL R19, R10, R19, !P2 ;  /* 0x000000130a137207 */ /* 0x000fe20005000000 */
[----:B-1----:R-:W-:-:S04]  /*2a00*/  IMAD.HI.U32 R16, R17, R2, RZ ;  /* 0x0000000211107227 */ /* 0x002fc800078e00ff */
        /* <DEDUP_REMOVED lines=10> */
[----:B------:R-:W-:-:S04]  /*2ab0*/  @!P1 IMAD.HI.U32 R7, R19, R2, RZ ;  /* 0x0000000213079227 */ /* 0x000fc800078e00ff */
[----:B------:R-:W-:Y:S01]  /*2ac0*/  IMAD.MOV R2, RZ, RZ, -R6 ;  /* 0x000000ffff027224 */ /* 0x000fe200078e0a06 */
[----:B------:R-:W-:Y:S02]  /*2ad0*/  @!P1 SHF.R.U32.HI R3, RZ, R3, R7 ;  /* 0x00000003ff039219 */ /* 0x000fe40000011607 */
[----:B------:R-:W-:Y:S01]  /*2ae0*/  IADD3 R7, PT, PT, -R5, RZ, RZ ;  /* 0x000000ff05077210 */ /* 0x000fe20007ffe1ff */
[----:B------:R-:W-:Y:S01]  /*2af0*/  IMAD R2, R26, R2, R5 ;  /* 0x000000021a027224 */ /* 0x000fe200078e0205 */
        /* <DEDUP_REMOVED lines=10> */
.L_x_37:
[----:B------:R-:W2:Y:S02]  /*2ba0*/  LDCU UR4, c[0x0][0xb30] ;  /* 0x00016600ff0477ac */ /* 0x000ea40008000800 */
[----:B--2---:R-:W-:-:S09]  /*2bb0*/  UISETP.NE.AND UP0, UPT, UR4, 0x1, UPT ;  /* 0x000000010400788c */ /* 0x004fd2000bf05270 */
[----:B------:R-:W-:Y:S05]  /*2bc0*/  BRA.U UP0, `(.L_x_38) ;  /* 0x0000000100407547 */ /* 0x000fea000b800000 */
[----:B------:R-:W2:Y:S08]  /*2bd0*/  LDC.64 R4, c[0x0][0xb10] ;  /* 0x0002c400ff047b82 */ /* 0x000eb00000000a00 */
[----:B-1----:R-:W1:Y:S08]  /*2be0*/  LDC.64 R2, c[0x0][0xb18] ;  /* 0x0002c600ff027b82 */ /* 0x002e700000000a00 */
[----:B------:R-:W3:Y:S08]  /*2bf0*/  LDC R6, c[0x0][0xb20] ;  /* 0x0002c800ff067b82 */ /* 0x000ef00000000800 */
[----:B------:R-:W4:Y:S01]  /*2c00*/  LDC R7, c[0x0][0xb0c] ;  /* 0x0002c300ff077b82 */ /* 0x000f220000000800 */
[----:B--2---:R-:W-:-:S05]  /*2c10*/  IMAD.HI.U32 R4, R10, R4, RZ ;  /* 0x000000040a047227 */ /* 0x004fca00078e00ff */
[----:B------:R-:W-:Y:S01]  /*2c20*/  SHF.R.U32.HI R4, RZ, R5, R4 ;  /* 0x00000005ff047219 */ /* 0x000fe20000011604 */
[----:B-1----:R-:W-:Y:S01]  /*2c30*/  IMAD.HI.U32 R3, R8, R3, RZ ;  /* 0x0000000308037227 */ /* 0x002fe200078e00ff */
[----:B------:R-:W-:-:S04]  /*2c40*/  ISETP.NE.AND P1, PT, R2, 0x1, PT ;  /* 0x000000010200780c */ /* 0x000fc80003f25270 */
[----:B---3--:R-:W-:-:S04]  /*2c50*/  SHF.R.U32.HI R3, RZ, R6, R3 ;  /* 0x00000006ff037219 */ /* 0x008fc80000011603 */
[----:B------:R-:W-:Y:S02]  /*2c60*/  SEL R3, R8, R3, !P1 ;  /* 0x0000000308037207 */ /* 0x000fe40004800000 */
[----:B----4-:R-:W-:-:S04]  /*2c70*/  ISETP.NE.AND P2, PT, R7, 0x1, PT ;  /* 0x000000010700780c */ /* 0x010fc80003f45270 */
[----:B------:R-:W-:-:S05]  /*2c80*/  SEL R4, R10, R4, !P2 ;  /* 0x000000040a047207 */ /* 0x000fca0005000000 */
[----:B------:R-:W-:Y:S02]  /*2c90*/  IMAD.IADD R5, R3, 0x1, -R4 ;  /* 0x0000000103057824 */ /* 0x000fe400078e0a04 */
[----:B------:R-:W-:Y:S02]  /*2ca0*/  IMAD.IADD R3, R4, 0x1, -R3 ;  /* 0x0000000104037824 */ /* 0x000fe400078e0a03 */
[----:B------:R-:W-:Y:S02]  /*2cb0*/  IMAD R10, R5, R7, R10 ;  /* 0x00000007050a7224 */ /* 0x000fe400078e020a */
[----:B------:R-:W-:-:S07]  /*2cc0*/  IMAD R8, R3, R2, R8 ;  /* 0x0000000203087224 */ /* 0x000fce00078e0208 */
.L_x_38:
[----:B------:R-:W-:Y:S01]  /*2cd0*/  PLOP3.LUT P4, PT, PT, PT, PT, 0x80, 0x8 ;  /* 0x000000000008781c */ /* 0x000fe20003f8f070 */
[----:B------:R-:W-:Y:S01]  /*2ce0*/  IMAD.IADD R15, R10, 0x1, R67 ;  /* 0x000000010a0f7824 */ /* 0x000fe200078e0243 */
[----:B------:R-:W-:Y:S01]  /*2cf0*/  LOP3.LUT R11, R11, 0x1, RZ, 0x3c, !PT ;  /* 0x000000010b0b7812 */ /* 0x000fe200078e3cff */
[----:B------:R-:W-:Y:S01]  /*2d00*/  IMAD.IADD R14, R8, 0x1, R66 ;  /* 0x00000001080e7824 */ /* 0x000fe200078e0242 */
[----:B------:R-:W-:Y:S09]  /*2d10*/  @P0 BRA `(.L_x_39) ;  /* 0xffffffe800280947 */ /* 0x000ff2000383ffff */
[----:B------:R-:W-:Y:S01]  /*2d20*/  UIADD3 UR61, UPT, UPT, UR61, 0x20, URZ ;  /* 0x000000203d3d7890 */ /* 0x000fe2000fffe0ff */
[----:B-1----:R-:W-:-:S03]  /*2d30*/  SHF.L.U32 R2, R12, 0x1f, RZ ;  /* 0x0000001f0c027819 */ /* 0x002fc600000006ff */
[----:B------:R-:W-:-:S09]  /*2d40*/  ULEA UR4, UR64, UR61, 0x3 ;  /* 0x0000003d40047291 */ /* 0x000fd2000f8e18ff */
[----:B------:R-:W1:Y:S02]  /*2d50*/  SYNCS.PHASECHK.TRANS64.TRYWAIT P0, [UR4], R2 ;  /* 0x00000002ff0075a7 */ /* 0x000e640008001104 */
[----:B-1----:R-:W-:Y:S05]  /*2d60*/  @!P0 BRA `(.L_x_40) ;  /* 0x00000064007c8947 */ /* 0x002fea0003800000 */
.L_x_135:
[----:B------:R-:W-:-:S04]  /*2d70*/  UIADD3 UR5, UPT, UPT, UR64, 0x1, URZ ;  /* 0x0000000140057890 */ /* 0x000fc8000fffe0ff */
[----:B------:R-:W-:-:S04]  /*2d80*/  UISETP.NE.AND UP0, UPT, UR5, 0x4, UPT ;  /* 0x000000040500788c */ /* 0x000fc8000bf05270 */
[----:B------:R-:W-:Y:S02]  /*2d90*/  USEL UR6, URZ, 0x1, UP0 ;  /* 0x00000001ff067887 */ /* 0x000fe40008000000 */
[----:B------:R-:W-:-:S04]  /*2da0*/  USEL UR5, UR5, URZ, UP0 ;  /* 0x000000ff05057287 */ /* 0x000fc80008000000 */
[----:B------:R-:W-:Y:S01]  /*2db0*/  ULEA UR4, UR5, UR61, 0x3 ;  /* 0x0000003d05047291 */ /* 0x000fe2000f8e18ff */
[----:B-1----:R-:W-:-:S04]  /*2dc0*/  LOP3.LUT R2, R12, UR6, RZ, 0x3c, !PT ;  /* 0x000000060c027c12 */ /* 0x002fc8000f8e3cff */
[----:B------:R-:W-:-:S04]  /*2dd0*/  SHF.L.U32 R3, R2, 0x1f, RZ ;  /* 0x0000001f02037819 */ /* 0x000fc800000006ff */
[----:B------:R-:W1:Y:S02]  /*2de0*/  SYNCS.PHASECHK.TRANS64.TRYWAIT P0, [UR4], R3 ;  /* 0x00000003ff0075a7 */ /* 0x000e640008001104 */
[----:B-1----:R-:W-:Y:S05]  /*2df0*/  @!P0 BRA `(.L_x_41) ;  /* 0x0000006400708947 */ /* 0x002fea0003800000 */
.L_x_137:
[----:B------:R-:W-:-:S04]  /*2e00*/  UIADD3 UR5, UPT, UPT, UR5, 0x1, URZ ;  /* 0x0000000105057890 */ /* 0x000fc8000fffe0ff */
[----:B------:R-:W-:-:S04]  /*2e10*/  UISETP.NE.AND UP0, UPT, UR5, 0x4, UPT ;  /* 0x000000040500788c */ /* 0x000fc8000bf05270 */
[----:B------:R-:W-:Y:S02]  /*2e20*/  USEL UR6, URZ, 0x1, UP0 ;  /* 0x00000001ff067887 */ /* 0x000fe40008000000 */
[----:B------:R-:W-:-:S04]  /*2e30*/  USEL UR5, UR5, URZ, UP0 ;  /* 0x000000ff05057287 */ /* 0x000fc80008000000 */
[----:B------:R-:W-:Y:S01]  /*2e40*/  ULEA UR4, UR5, UR61, 0x3 ;  /* 0x0000003d05047291 */ /* 0x000fe2000f8e18ff */
[----:B------:R-:W-:-:S04]  /*2e50*/  LOP3.LUT R2, R2, UR6, RZ, 0x3c, !PT ;  /* 0x0000000602027c12 */ /* 0x000fc8000f8e3cff */
[----:B-1----:R-:W-:-:S04]  /*2e60*/  SHF.L.U32 R3, R2, 0x1f, RZ ;  /* 0x0000001f02037819 */ /* 0x002fc800000006ff */
[----:B------:R-:W1:Y:S02]  /*2e70*/  SYNCS.PHASECHK.TRANS64.TRYWAIT P0, [UR4], R3 ;  /* 0x00000003ff0075a7 */ /* 0x000e640008001104 */
[----:B-1----:R-:W-:Y:S05]  /*2e80*/  @!P0 BRA `(.L_x_42) ;  /* 0x0000006400648947 */ /* 0x002fea0003800000 */
.L_x_139:
[----:B------:R-:W-:-:S04]  /*2e90*/  UIADD3 UR5, UPT, UPT, UR5, 0x1, URZ ;  /* 0x0000000105057890 */ /* 0x000fc8000fffe0ff */
[----:B------:R-:W-:-:S04]  /*2ea0*/  UISETP.NE.AND UP0, UPT, UR5, 0x4, UPT ;  /* 0x000000040500788c */ /* 0x000fc8000bf05270 */
[----:B------:R-:W-:Y:S02]  /*2eb0*/  USEL UR4, URZ, 0x1, UP0 ;  /* 0x00000001ff047887 */ /* 0x000fe40008000000 */
[----:B------:R-:W-:-:S04]  /*2ec0*/  USEL UR5, UR5, URZ, UP0 ;  /* 0x000000ff05057287 */ /* 0x000fc80008000000 */
[----:B------:R-:W-:Y:S01]  /*2ed0*/  ULEA UR5, UR5, UR61, 0x3 ;  /* 0x0000003d05057291 */ /* 0x000fe2000f8e18ff */
[----:B------:R-:W-:-:S04]  /*2ee0*/  LOP3.LUT R2, R2, UR4, RZ, 0x3c, !PT ;  /* 0x0000000402027c12 */ /* 0x000fc8000f8e3cff */
[----:B------:R-:W-:Y:S01]  /*2ef0*/  SHF.L.U32 R2, R2, 0x1f, RZ ;  /* 0x0000001f02027819 */ /* 0x000fe200000006ff */
[----:B-1----:R-:W-:-:S07]  /*2f00*/  IMAD.U32 R0, RZ, RZ, UR5 ;  /* 0x00000005ff007e24 */ /* 0x002fce000f8e00ff */
.L_x_43:
[----:B-1----:R1:W2:Y:S02]  /*2f10*/  SYNCS.PHASECHK.TRANS64.TRYWAIT P0, [R0+URZ], R2 ;  /* 0x00000002000075a7 */ /* 0x0022a400080011ff */
[----:B--2---:R-:W-:Y:S05]  /*2f20*/  @!P0 NANOSLEEP.SYNCS 0x989680 ;  /* 0x009896800000895d */ /* 0x004fea0003900000 */
[----:B------:R-:W2:Y:S02]  /*2f30*/  @!P0 SYNCS.PHASECHK.TRANS64 P0, [R0+URZ], R2 ;  /* 0x00000002000085a7 */ /* 0x000ea400080010ff */
[----:B--2---:R-:W-:Y:S05]  /*2f40*/  @P0 EXIT ;  /* 0x000000000000094d */ /* 0x004fea0003800000 */
[----:B------:R-:W-:Y:S05]  /*2f50*/  BRA `(.L_x_43) ;  /* 0xfffffffc00ec7947 */ /* 0x000fea000383ffff */
.L_x_21:
[----:B------:R-:W-:-:S04]  /*2f60*/  UISETP.NE.AND UP1, UPT, UR48, URZ, UPT ;  /* 0x000000ff3000728c */ /* 0x000fc8000bf25270 */
[----:B------:R-:W-:-:S09]  /*2f70*/  UISETP.NE.OR UP1, UPT, UR4, 0x1, UP1 ;  /* 0x000000010400788c */ /* 0x000fd20008f25670 */
[----:B------:R-:W-:Y:S05]  /*2f80*/  BRA.U UP1, `(.L_x_44) ;  /* 0x0000000101b07547 */ /* 0x000fea000b800000 */
[----:B------:R-:W-:Y:S01]  /*2f90*/  UMOV UR4, 0x400 ;  /* 0x0000040000047882 */ /* 0x000fe20000000000 */
[----:B------:R-:W-:Y:S01]  /*2fa0*/  HFMA2 R2, -RZ, RZ, 0, 5.9604644775390625e-08 ;  /* 0x00000001ff027431 */ /* 0x000fe200000001ff */
[----:B------:R-:W-:Y:S01]  /*2fb0*/  ULEA UR48, UR48, UR4, 0x18 ;  /* 0x0000000430307291 */ /* 0x000fe2000f8ec0ff */
[----:B------:R-:W-:Y:S01]  /*2fc0*/  ISETP.GE.U32.AND P0, PT, R8, 0x2, PT ;  /* 0x000000020800780c */ /* 0x000fe20003f06070 */
[----:B------:R-:W-:Y:S02]  /*2fd0*/  IMAD.MOV.U32 R3, RZ, RZ, RZ ;  /* 0x000000ffff037224 */ /* 0x000fe400078e00ff */
[----:B------:R-:W-:Y:S02]  /*2fe0*/  UIADD3 UR6, UPT, UPT, UR48, 0x98, URZ ;  /* 0x0000009830067890 */ /* 0x000fe4000fffe0ff */
[----:B------:R-:W-:Y:S02]  /*2ff0*/  UIADD3 UR7, UPT, UPT, UR48, 0x90, URZ ;  /* 0x0000009030077890 */ /* 0x000fe4000fffe0ff */
[----:B------:R-:W-:-:S12]  /*3000*/  UPRMT UR6, URZ, 0x654, UR6 ;  /* 0x00000654ff067896 */ /* 0x000fd80008000006 */
.L_x_47:
[----:B------:R-:W-:Y:S01]  /*3010*/  SHF.L.U32 R6, R2, 0x1f, RZ ;  /* 0x0000001f02067819 */ /* 0x000fe200000006ff */
[----:B------:R-:W-:Y:S02]  /*3020*/  IMAD.U32 R4, RZ, RZ, UR7 ;  /* 0x00000007ff047e24 */ /* 0x000fe4000f8e00ff */
[----:B------:R-:W-:Y:S01]  /*3030*/  @!P0 IMAD.MOV.U32 R5, RZ, RZ, 0x10 ;  /* 0x00000010ff058424 */ /* 0x000fe200078e00ff */
[----:B------:R-:W2:Y:S02]  /*3040*/  SYNCS.PHASECHK.TRANS64.TRYWAIT P1, [UR48+0x98], R6 ;  /* 0x00009806ff0075a7 */ /* 0x000ea40008021130 */
[----:B------:R-:W-:-:S04]  /*3050*/  PRMT R4, R8, 0x654, R4 ;  /* 0x0000065408047816 */ /* 0x000fc80000000004 */
[----:B------:R-:W-:Y:S01]  /*3060*/  SEL R0, R4, R0, !P0 ;  /* 0x0000000004007207 */ /* 0x000fe20004000000 */
[----:B--2---:R-:W-:Y:S06]  /*3070*/  @!P1 BRA `(.L_x_45) ;  /* 0x0000006400009947 */ /* 0x004fec0003800000 */
.L_x_141:
[----:B------:R-:W-:Y:S01]  /*3080*/  UIADD3 UR4, UPT, UPT, UR48, 0xd0, URZ ;  /* 0x000000d030047890 */ /* 0x000fe2000fffe0ff */
[----:B------:R3:W-:Y:S01]  /*3090*/  @!P0 SYNCS.ARRIVE.TRANS64.RED RZ, [R0+URZ], R5 ;  /* 0x0000000500ff89a7 */ /* 0x0007e200080004ff */
[----:B------:R-:W-:Y:S01]  /*30a0*/  UIADD3 UR5, UPT, UPT, UR48, 0x90, URZ ;  /* 0x0000009030057890 */ /* 0x000fe2000fffe0ff */
[----:B------:R-:W-:-:S08]  /*30b0*/  LOP3.LUT R2, R2, 0x1, RZ, 0x3c, !PT ;  /* 0x0000000102027812 */ /* 0x000fd000078e3cff */
[----:B------:R-:W-:Y:S06]  /*30c0*/  UGETNEXTWORKID.BROADCAST [UR4], [UR5] ;  /* 0x00000000040073ca */ /* 0x000fec0008000100 */
[----:B---3--:R-:W-:-:S04]  /*30d0*/  SHF.L.U32 R5, R3, 0x1f, RZ ;  /* 0x0000001f03057819 */ /* 0x008fc800000006ff */
[----:B------:R-:W3:Y:S02]  /*30e0*/  SYNCS.PHASECHK.TRANS64.TRYWAIT P1, [UR48+0x90], R5 ;  /* 0x00009005ff0075a7 */ /* 0x000ee40008021130 */
[----:B---3--:R-:W-:Y:S05]  /*30f0*/  @!P1 BRA `(.L_x_46) ;  /* 0x0000006000f89947 */ /* 0x008fea0003800000 */
.L_x_143:
[----:B--2---:R-:W2:Y:S01]  /*3100*/  LDS.128 R4, [UR48+0xd0] ;  /* 0x0000d030ff047984 */ /* 0x004ea20008000c00 */
[----:B------:R-:W-:Y:S01]  /*3110*/  LOP3.LUT R3, R3, 0x1, RZ, 0x3c, !PT ;  /* 0x0000000103037812 */ /* 0x000fe200078e3cff */
[----:B------:R-:W-:Y:S01]  /*3120*/  @!PT LDS RZ, [RZ] ;  /* 0x00000000fffff984 */ /* 0x000fe20000000800 */
[----:B------:R-:W-:Y:S01]  /*3130*/  @!PT LDS RZ, [RZ] ;  /* 0x00000000fffff984 */ /* 0x000fe20000000800 */
[----:B------:R-:W-:Y:S01]  /*3140*/  @!PT LDS RZ, [RZ] ;  /* 0x00000000fffff984 */ /* 0x000fe20000000800 */
[----:B------:R-:W-:Y:S01]  /*3150*/  @!PT LDS RZ, [RZ] ;  /* 0x00000000fffff984 */ /* 0x000fe20000000800 */
[----:B------:R3:W-:Y:S06]  /*3160*/  MEMBAR.ALL.CTA ;  /* 0x0000000000007992 */ /* 0x0007ec0000008000 */
[----:B---3--:R-:W3:Y:S02]  /*3170*/  FENCE.VIEW.ASYNC.S ;  /* 0x00000000000073c6 */ /* 0x008ee40000000000 */
[----:B---3--:R-:W-:Y:S01]  /*3180*/  SYNCS.ARRIVE.TRANS64.RED.A1T0 RZ, [UR6], RZ ;  /* 0x000000ffffff79a7 */ /* 0x008fe20008100406 */
[----:B--2---:R-:W-:-:S13]  /*3190*/  LOP3.LUT P1, RZ, R6, 0x1, RZ, 0xc0, !PT ;  /* 0x0000000106ff7812 */ /* 0x004fda000782c0ff */
[----:B------:R-:W-:Y:S05]  /*31a0*/  @P1 BRA `(.L_x_47) ;  /* 0xfffffffc00981947 */ /* 0x000fea000383ffff */
[----:B------:R-:W-:-:S04]  /*31b0*/  SHF.L.U32 R0, R2, 0x1f, RZ ;  /* 0x0000001f02007819 */ /* 0x000fc800000006ff */
[----:B------:R-:W2:Y:S02]  /*31c0*/  SYNCS.PHASECHK.TRANS64 P0, [UR48+0x98], R0 ;  /* 0x00009800ff0075a7 */ /* 0x000ea40008001030 */
[----:B-12---:R-:W-:Y:S05]  /*31d0*/  @P0 EXIT ;  /* 0x000000000000094d */ /* 0x006fea0003800000 */
[----:B------:R-:W-:-:S07]  /*31e0*/  MOV R0, UR48 ;  /* 0x0000003000007c02 */ /* 0x000fce0008000f00 */
.L_x_48:
[----:B-1----:R-:W-:-:S04]  /*31f0*/  SHF.L.U32 R3, R2, 0x1f, RZ ;  /* 0x0000001f02037819 */ /* 0x002fc800000006ff */
[----:B------:R1:W2:Y:S03]  /*3200*/  SYNCS.PHASECHK.TRANS64.TRYWAIT P0, [R0+URZ+0x98], R3 ;  /* 0x00009803000075a7 */ /* 0x0002a600080011ff */
[----:B--2---:R-:W-:Y:S05]  /*3210*/  @!P0 NANOSLEEP.SYNCS 0x989680 ;  /* 0x009896800000895d */ /* 0x004fea0003900000 */
[----:B------:R-:W2:Y:S02]  /*3220*/  @!P0 SYNCS.PHASECHK.TRANS64 P0, [R0+URZ+0x98], R3 ;  /* 0x00009803000085a7 */ /* 0x000ea400080010ff */
[----:B--2---:R-:W-:Y:S05]  /*3230*/  @P0 EXIT ;  /* 0x000000000000094d */ /* 0x004fea0003800000 */
[----:B------:R-:W-:Y:S05]  /*3240*/  BRA `(.L_x_48) ;  /* 0xfffffffc00e87947 */ /* 0x000fea000383ffff */
.L_x_44:
[----:B------:R-:W-:Y:S05]  /*3250*/  BRA.U UP4, `(.L_x_49) ;  /* 0x0000001104047547 */ /* 0x000fea000b800000 */
[----:B------:R-:W-:Y:S01]  /*3260*/  UMOV UR4, 0x40 ;  /* 0x0000004000047882 */ /* 0x000fe20000000000 */
[----:B------:R-:W-:Y:S01]  /*3270*/  NOP ;  /* 0x0000000000007918 */ /* 0x000fe20000000000 */
[----:B------:R-:W-:Y:S01]  /*3280*/  ULEA UR4, UR48, UR4, 0x18 ;  /* 0x0000000430047291 */ /* 0x000fe2000f8ec0ff */
[----:B------:R-:W-:Y:S02]  /*3290*/  UMOV UR5, 0x400 ;  /* 0x0000040000057882 */ /* 0x000fe40000000000 */
[----:B------:R-:W-:-:S06]  /*32a0*/  ULEA UR48, UR48, UR5, 0x18 ;  /* 0x0000000530307291 */ /* 0x000fcc000f8ec0ff */
[----:B------:R-:W2:Y:S02]  /*32b0*/  LDS.U8 R2, [UR4+0x1c] ;  /* 0x00001c04ff027984 */ /* 0x000ea40008000000 */
[----:B--2---:R-:W-:-:S13]  /*32c0*/  ISETP.NE.AND P0, PT, R2, RZ, PT ;  /* 0x000000ff0200720c */ /* 0x004fda0003f05270 */
[----:B------:R-:W-:Y:S05]  /*32d0*/  @P0 BRA `(.L_x_50) ;  /* 0x0000000000580947 */ /* 0x000fea0003800000 */
[----:B------:R-:W-:-:S13]  /*32e0*/  ELECT P0, URZ, PT ;  /* 0x0000000000ff782f */ /* 0x000fda0003800000 */
[----:B------:R-:W-:Y:S05]  /*32f0*/  @!P0 BRA `(.L_x_51) ;  /* 0x0000000000608947 */ /* 0x000fea0003800000 */
[----:B------:R-:W-:Y:S01]  /*3300*/  UMOV UR5, 0x10 ;  /* 0x0000001000057882 */ /* 0x000fe20000000000 */
[----:B------:R-:W-:Y:S01]  /*3310*/  HFMA2 R2, -RZ, RZ, 0, 5.9604644775390625e-08 ;  /* 0x00000001ff027431 */ /* 0x000fe200000001ff */
[----:B------:R-:W-:-:S03]  /*3320*/  MOV R3, 0xffff ;  /* 0x0000ffff00037802 */ /* 0x000fc60000000f00 */
[----:B------:R-:W-:Y:S04]  /*3330*/  DEPBAR.LE SB2, 0x36 ;  /* 0x0000ad800000791a */ /* 0x000fe80000000000 */
[----:B------:R-:W2:Y:S02]  /*3340*/  UTCATOMSWS.FIND_AND_SET.ALIGN UP0, UR5, UR5 ;  /* 0x00000005000575e3 */ /* 0x000ea40008000800 */
[----:B--2---:R-:W-:Y:S01]  /*3350*/  MOV R4, UR5 ;  /* 0x0000000500047c02 */ /* 0x004fe20008000f00 */
[----:B------:R-:W-:Y:S06]  /*3360*/  BRA.U UP0, `(.L_x_52) ;  /* 0x0000000100187547 */ /* 0x000fec000b800000 */
.L_x_53:
[----:B------:R-:W-:Y:S05]  /*3370*/  NANOSLEEP 0x64 ;  /* 0x000000640000795d */ /* 0x000fea0003800000 */
[----:B------:R-:W-:-:S05]  /*3380*/  UMOV UR5, 0x10 ;  /* 0x0000001000057882 */ /* 0x000fca0000000000 */
[----:B------:R-:W-:Y:S04]  /*3390*/  DEPBAR.LE SB2, 0x36 ;  /* 0x0000ad800000791a */ /* 0x000fe80000000000 */
[----:B------:R-:W2:Y:S02]  /*33a0*/  UTCATOMSWS.FIND_AND_SET.ALIGN UP0, UR5, UR5 ;  /* 0x00000005000575e3 */ /* 0x000ea40008000800 */
[----:B--2---:R-:W-:Y:S01]  /*33b0*/  MOV R4, UR5 ;  /* 0x0000000500047c02 */ /* 0x004fe20008000f00 */
[----:B------:R-:W-:Y:S05]  /*33c0*/  BRA.U !UP0, `(.L_x_53) ;  /* 0xfffffffd08e87547 */ /* 0x000fea000b83ffff */
.L_x_52:
[-C--:B------:R-:W-:Y:S02]  /*33d0*/  SHF.L.U32 R3, R3, R4.reuse, RZ ;  /* 0x0000000403037219 */ /* 0x080fe400000006ff */
[----:B------:R-:W-:Y:S01]  /*33e0*/  SHF.L.U32 R2, R2, R4, RZ ;  /* 0x0000000402027219 */ /* 0x000fe200000006ff */
[----:B------:R-:W-:Y:S02]  /*33f0*/  IMAD.SHL.U32 R4, R4, 0x20, RZ ;  /* 0x0000002004047824 */ /* 0x000fe400078e00ff */
[----:B------:R2:W-:Y:S04]  /*3400*/  ATOMS.OR RZ, [UR4+0x14], R3 ;  /* 0x00001403ffff798c */ /* 0x0005e8000b000004 */
[----:B------:R2:W-:Y:S04]  /*3410*/  ATOMS.OR RZ, [UR4+0x18], R2 ;  /* 0x00001802ffff798c */ /* 0x0005e8000b000004 */
[----:B------:R2:W-:Y:S01]  /*3420*/  STS [UR48+0xe0], R4 ;  /* 0x0000e004ff007988 */ /* 0x0005e20008000830 */
[----:B------:R-:W-:Y:S05]  /*3430*/  BRA `(.L_x_51) ;  /* 0x0000000000107947 */ /* 0x000fea0003800000 */
.L_x_50:
[----:B------:R-:W-:-:S05]  /*3440*/  MOV R2, 0xffffffff ;  /* 0xffffffff00027802 */ /* 0x000fca0000000f00 */
[----:B------:R2:W-:Y:S02]  /*3450*/  STS [UR48+0xe0], R2 ;  /* 0x0000e002ff007988 */ /* 0x0005e40008000830 */
[----:B--2---:R-:W-:Y:S02]  /*3460*/  MOV R2, 0x3480 ;  /* 0x0000348000027802 */ /* 0x004fe40000000f00 */
[----:B-1---5:R-:W-:Y:S05]  /*3470*/  CALL.REL.NOINC `($__internal_1_$__cuda_sm10x_tcgen05_guardrail_trap_phase_invalid_during_alloc) ;  /* 0x00000068000c7944 */ /* 0x022fea0003c00000 */
.L_x_51:
[----:B------:R-:W-:Y:S05]  /*3480*/  WARPSYNC.ALL ;  /* 0x0000000000007948 */ /* 0x000fea0003800000 */
[----:B------:R-:W3:Y:S01]  /*3490*/  S2UR UR7, SR_CgaCtaId ;  /* 0x00000000000779c3 */ /* 0x000ee20000008800 */
[----:B------:R-:W-:Y:S01]  /*34a0*/  UMOV UR4, 0x400 ;  /* 0x0000040000047882 */ /* 0x000fe20000000000 */
[----:B------:R-:W-:-:S06]  /*34b0*/  NOP ;  /* 0x0000000000007918 */ /* 0x000fcc0000000000 */
[----:B------:R-:W-:Y:S06]  /*34c0*/  BAR.ARV 0x6, 0xa0 ;  /* 0x0182800000007b1d */ /* 0x000fec0000002000 */
[----:B------:R-:W4:Y:S01]  /*34d0*/  LDCU UR8, c[0x0][0x390] ;  /* 0x00007200ff0877ac */ /* 0x000f220008000800 */
[----:B------:R-:W-:Y:S01]  /*34e0*/  LOP3.LUT R0, R0, 0xffff, RZ, 0xc0, !PT ;  /* 0x0000ffff00007812 */ /* 0x000fe200078ec0ff */
[----:B------:R-:W-:Y:S02]  /*34f0*/  IMAD.MOV.U32 R9, RZ, RZ, 0x1 ;  /* 0x00000001ff097424 */ /* 0x000fe400078e00ff */
[----:B------:R-:W-:Y:S01]  /*3500*/  IMAD.MOV.U32 R8, RZ, RZ, RZ ;  /* 0x000000ffff087224 */ /* 0x000fe200078e00ff */
[----:B------:R-:W-:Y:S01]  /*3510*/  R2UR UR10, R0 ;  /* 0x00000000000a72ca */ /* 0x000fe200000e0000 */
[----:B--2---:R-:W-:Y:S01]  /*3520*/  IMAD.MOV.U32 R3, RZ, RZ, RZ ;  /* 0x000000ffff037224 */ /* 0x004fe200078e00ff */
[----:B------:R-:W-:Y:S01]  /*3530*/  UMOV UR19, URZ ;  /* 0x000000ff00137c82 */ /* 0x000fe20008000000 */
[----:B------:R-:W-:Y:S01]  /*3540*/  UMOV UR18, URZ ;  /* 0x000000ff00127c82 */ /* 0x000fe20008000000 */
[----:B------:R-:W-:Y:S01]  /*3550*/  UMOV UR34, 0x0 ;  /* 0x0000000000227882 */ /* 0x000fe20000000000 */
[----:B---3--:R-:W-:Y:S01]  /*3560*/  ULEA UR7, UR7, UR4, 0x18 ;  /* 0x0000000407077291 */ /* 0x008fe2000f8ec0ff */
[----:B------:R-:W2:Y:S03]  /*3570*/  LDCU UR4, c[0x0][0x390] ;  /* 0x00007200ff0477ac */ /* 0x000ea60008000800 */
[----:B------:R-:W-:-:S02]  /*3580*/  UIADD3 UR12, UPT, UPT, UR7, 0x8800, URZ ;  /* 0x00008800070c7890 */ /* 0x000fc4000fffe0ff */
[----:B----4-:R-:W-:-:S03]  /*3590*/  UIADD3 UR8, UPT, UPT, UR8, 0x3f, URZ ;  /* 0x0000003f08087890 */ /* 0x010fc6000fffe0ff */
[----:B------:R-:W3:Y:S01]  /*35a0*/  LDS R2, [UR7+0xe0] ;  /* 0x0000e007ff027984 */ /* 0x000ee20008000800 */
[----:B------:R-:W-:Y:S02]  /*35b0*/  UIADD3 UR13, UPT, UPT, UR7, 0x18800, URZ ;  /* 0x00018800070d7890 */ /* 0x000fe4000fffe0ff */
[----:B------:R-:W-:Y:S02]  /*35c0*/  USHF.R.S32.HI UR6, URZ, 0x1f, UR8 ;  /* 0x0000001fff067899 */ /* 0x000fe40008011408 */
[----:B------:R-:W-:Y:S02]  /*35d0*/  USHF.R.U32.HI UR12, URZ, 0x4, UR12 ;  /* 0x00000004ff0c7899 */ /* 0x000fe4000801160c */
[----:B------:R-:W-:Y:S02]  /*35e0*/  ULEA.HI UR6, UR6, UR8, URZ, 0x6 ;  /* 0x0000000806067291 */ /* 0x000fe4000f8f30ff */
[----:B------:R-:W-:Y:S02]  /*35f0*/  USHF.R.U32.HI UR13, URZ, 0x4, UR13 ;  /* 0x00000004ff0d7899 */ /* 0x000fe4000801160d */
[----:B------:R-:W-:-:S02]  /*3600*/  USHF.R.S32.HI UR6, URZ, 0x6, UR6 ;  /* 0x00000006ff067899 */ /* 0x000fc40008011406 */
[----:B------:R-:W-:Y:S02]  /*3610*/  UIADD3 UR5, UPT, UPT, UR7, 0x98, URZ ;  /* 0x0000009807057890 */ /* 0x000fe4000fffe0ff */
[----:B------:R-:W-:Y:S02]  /*3620*/  UISETP.LT.AND UP0, UPT, UR6, 0x1, UPT ;  /* 0x000000010600788c */ /* 0x000fe4000bf01270 */
[----:B------:R-:W-:Y:S02]  /*3630*/  ULOP3.LUT UR12, UR12, 0x3fff, URZ, 0xc0, !UPT ;  /* 0x00003fff0c0c7892 */ /* 0x000fe4000f8ec0ff */
[----:B------:R-:W-:Y:S02]  /*3640*/  ULOP3.LUT UR13, UR13, 0x3fff, URZ, 0xc0, !UPT ;  /* 0x00003fff0d0d7892 */ /* 0x000fe4000f8ec0ff */
[----:B------:R-:W-:Y:S01]  /*3650*/  USEL UR11, UR6, 0x1, !UP0 ;  /* 0x00000001060b7887 */ /* 0x000fe2000c000000 */
[----:B------:R-:W-:Y:S01]  /*3660*/  UMOV UR35, 0x4218910 ;  /* 0x0421891000237882 */ /* 0x000fe20000000000 */
        /* <DEDUP_REMOVED lines=8> */
[----:B------:R-:W-:-:S02]  /*36f0*/  UPRMT UR5, URZ, 0x654, UR5 ;  /* 0x00000654ff057896 */ /* 0x000fc40008000005 */
[----:B------:R-:W-:Y:S02]  /*3700*/  ULOP3.LUT UR12, UR12, 0x2000000, URZ, 0xfc, !UPT ;  /* 0x020000000c0c7892 */ /* 0x000fe4000f8efcff */
[----:B------:R-:W-:Y:S02]  /*3710*/  ULOP3.LUT UR13, UR13, 0x2000000, URZ, 0xfc, !UPT ;  /* 0x020000000d0d7892 */ /* 0x000fe4000f8efcff */
[----:B------:R-:W-:Y:S01]  /*3720*/  UIADD3 UR11, UPT, UPT, -UR11, URZ, URZ ;  /* 0x000000ff0b0b7290 */ /* 0x000fe2000fffe1ff */
[C---:B---3--:R-:W-:Y:S01]  /*3730*/  VIADD R5, R2.reuse, 0x80 ;  /* 0x0000008002057836 */ /* 0x048fe20000000000 */
[----:B------:R-:W-:Y:S01]  /*3740*/  LOP3.LUT R4, R2, 0xffff, RZ, 0xc0, !PT ;  /* 0x0000ffff02047812 */ /* 0x000fe200078ec0ff */
[----:B--2---:R-:W-:Y:S01]  /*3750*/  UISETP.GE.AND UP3, UPT, UR4, 0x1, UPT ;  /* 0x000000010400788c */ /* 0x004fe2000bf66270 */
[----:B------:R-:W-:Y:S02]  /*3760*/  UMOV UR24, 0x0 ;  /* 0x0000000000187882 */ /* 0x000fe40000000000 */
[----:B------:R-:W-:Y:S01]  /*3770*/  LOP3.LUT R5, R5, 0xffff, RZ, 0xc0, !PT ;  /* 0x0000ffff05057812 */ /* 0x000fe200078ec0ff */
[----:B------:R-:W-:Y:S01]  /*3780*/  UMOV UR25, 0x4218910 ;  /* 0x0421891000197882 */ /* 0x000fe20000000000 */
[----:B------:R-:W-:Y:S01]  /*3790*/  UMOV UR22, 0x0 ;  /* 0x0000000000167882 */ /* 0x000fe20000000000 */
[----:B------:R-:W-:Y:S01]  /*37a0*/  UMOV UR23, 0x4218910 ;  /* 0x0421891000177882 */ /* 0x000fe20000000000 */
[----:B------:R-:W-:Y:S01]  /*37b0*/  UMOV UR20, 0x0 ;  /* 0x0000000000147882 */ /* 0x000fe20000000000 */
[----:B------:R2:W-:Y:S01]  /*37c0*/  STL.64 [R1], R4 ;  /* 0x0000000401007387 */ /* 0x0005e20000100a00 */
[----:B------:R-:W-:-:S05]  /*37d0*/  UMOV UR21, 0x4218910 ;  /* 0x0421891000157882 */ /* 0x000fca0000000000 */
.L_x_60:
[----:B--2---:R-:W-:-:S04]  /*37e0*/  SHF.L.U32 R4, R8, 0x1f, RZ ;  /* 0x0000001f08047819 */ /* 0x004fc800000006ff */
[----:B------:R-:W2:Y:S02]  /*37f0*/  SYNCS.PHASECHK.TRANS64.TRYWAIT P0, [UR7+0x90], R4 ;  /* 0x00009004ff0075a7 */ /* 0x000ea40008001107 */
[----:B--23--:R-:W-:Y:S05]  /*3800*/  @!P0 BRA `(.L_x_54) ;  /* 0x0000005c004c8947 */ /* 0x00cfea0003800000 */
.L_x_145:
[----:B--2---:R-:W2:Y:S01]  /*3810*/  LDS.128 R4, [UR7+0xd0] ;  /* 0x0000d007ff047984 */ /* 0x004ea20008000c00 */
[----:B------:R-:W-:Y:S01]  /*3820*/  ULEA UR9, UR19, UR7, 0x3 ;  /* 0x0000000713097291 */ /* 0x000fe2000f8e18ff */
[----:B------:R-:W-:Y:S01]  /*3830*/  SHF.L.U32 R0, R9, 0x1f, RZ ;  /* 0x0000001f09007819 */ /* 0x000fe200000006ff */
[----:B------:R-:W-:Y:S01]  /*3840*/  @!PT LDS RZ, [RZ] ;  /* 0x00000000fffff984 */ /* 0x000fe20000000800 */
[----:B------:R-:W-:Y:S01]  /*3850*/  @!PT LDS RZ, [RZ] ;  /* 0x00000000fffff984 */ /* 0x000fe20000000800 */
[----:B------:R-:W-:Y:S01]  /*3860*/  @!PT LDS RZ, [RZ] ;  /* 0x00000000fffff984 */ /* 0x000fe20000000800 */
[----:B------:R-:W-:Y:S01]  /*3870*/  @!PT LDS RZ, [RZ] ;  /* 0x00000000fffff984 */ /* 0x000fe20000000800 */
[----:B------:R3:W-:Y:S06]  /*3880*/  MEMBAR.ALL.CTA ;  /* 0x0000000000007992 */ /* 0x0007ec0000008000 */
[----:B---3--:R-:W3:Y:S02]  /*3890*/  FENCE.VIEW.ASYNC.S ;  /* 0x00000000000073c6 */ /* 0x008ee40000000000 */
[----:B---3--:R-:W-:Y:S01]  /*38a0*/  SYNCS.ARRIVE.TRANS64.RED.A1T0 RZ, [UR5], RZ ;  /* 0x000000ffffff79a7 */ /* 0x008fe20008100405 */
[----:B------:R-:W3:Y:S01]  /*38b0*/  SYNCS.PHASECHK.TRANS64.TRYWAIT P0, [UR9+0xb0], R0 ;  /* 0x0000b000ff0075a7 */ /* 0x000ee20008001109 */
[----:B--2---:R-:W-:Y:S01]  /*38c0*/  LOP3.LUT P3, RZ, R6, 0x1, RZ, 0xc0, !PT ;  /* 0x0000000106ff7812 */ /* 0x004fe2000786c0ff */
[----:B---3--:R-:W-:-:S12]  /*38d0*/  @!P0 BRA `(.L_x_55) ;  /* 0x0000005c00308947 */ /* 0x008fd80003800000 */
.L_x_147:
[----:B------:R-:W-:Y:S05]  /*38e0*/  BRA.U !UP3, `(.L_x_56) ;  /* 0x000000050b507547 */ /* 0x000fea000b800000 */
[----:B--2---:R-:W-:Y:S01]  /*38f0*/  IMAD.U32 R0, RZ, RZ, UR19 ;  /* 0x00000013ff007e24 */ /* 0x004fe2000f8e00ff */
[----:B------:R-:W-:-:S04]  /*3900*/  ULEA UR4, UR18, UR7, 0x3 ;  /* 0x0000000712047291 */ /* 0x000fc8000f8e18ff */
[----:B------:R-:W-:-:S05]  /*3910*/  LEA R0, R0, R1, 0x2 ;  /* 0x0000000100007211 */ /* 0x000fca00078e10ff */
[----:B------:R2:W5:Y:S01]  /*3920*/  LDL R4, [R0] ;  /* 0x0000000000047983 */ /* 0x0005620000100800 */
[----:B------:R-:W-:Y:S01]  /*3930*/  UPLOP3.LUT UP4, UPT, UPT, UPT, UPT, 0x40, 0x4 ;  /* 0x000000000004789c */ /* 0x000fe20003f8e870 */
[----:B------:R-:W-:Y:S01]  /*3940*/  UMOV UR17, UR11 ;  /* 0x0000000b00117c82 */ /* 0x000fe20008000000 */
[----:B------:R-:W-:Y:S01]  /*3950*/  UMOV UR16, UR6 ;  /* 0x0000000600107c82 */ /* 0x000fe20008000000 */
[----:B------:R-:W-:Y:S01]  /*3960*/  UMOV UR15, UR18 ;  /* 0x00000012000f7c82 */ /* 0x000fe20008000000 */
[----:B--2---:R-:W-:-:S04]  /*3970*/  SHF.L.U32 R0, R3, 0x1f, RZ ;  /* 0x0000001f03007819 */ /* 0x004fc800000006ff */
[----:B------:R2:W3:Y:S03]  /*3980*/  SYNCS.PHASECHK.TRANS64.TRYWAIT P2, [UR4], R0 ;  /* 0x00000000ff0075a7 */ /* 0x0004e60008041104 */
.L_x_59:
[----:B------:R-:W-:Y:S02]  /*3990*/  UIADD3 UR17, UPT, UPT, UR17, 0x1, URZ ;  /* 0x0000000111117890 */ /* 0x000fe4000fffe0ff */
[----:B----4-:R-:W-:Y:S02]  /*39a0*/  ULEA UR8, UR15, UR7, 0x3 ;  /* 0x000000070f087291 */ /* 0x010fe4000f8e18ff */
[----:B------:R-:W-:Y:S01]  /*39b0*/  UISETP.NE.AND UP0, UPT, UR17, URZ, UPT ;  /* 0x000000ff1100728c */ /* 0x000fe2000bf05270 */
[----:B---3--:R-:W-:Y:S10]  /*39c0*/  @P2 BRA `(.L_x_57) ;  /* 0x00000000000c2947 */ /* 0x008ff40003800000 */
[----:B------:R-:W-:Y:S04]  /*39d0*/  SHF.L.U32 R5, R3, 0x1f, RZ ;  /* 0x0000001f03057819 */ /* 0x000fe800000006ff */
[----:B------:R-:W3:Y:S02]  /*39e0*/  SYNCS.PHASECHK.TRANS64.TRYWAIT P0, [UR8], R5 ;  /* 0x00000005ff0075a7 */ /* 0x000ee40008001108 */
[----:B---3--:R-:W-:Y:S05]  /*39f0*/  @!P0 BRA `(.L_x_58) ;  /* 0x0000005c00008947 */ /* 0x008fea0003800000 */
.L_x_57:
[----:B------:R-:W-:Y:S01]  /*3a00*/  UISETP.NE.AND UP1, UPT, UR16, 0x1, UPT ;  /* 0x000000011000788c */ /* 0x000fe2000bf25270 */
[----:B------:R-:W-:Y:S01]  /*3a10*/  PLOP3.LUT P2, PT, PT, PT, PT, 0x80, 0x8 ;  /* 0x000000000008781c */ /* 0x000fe20003f4f070 */
[----:B------:R-:W-:Y:S01]  /*3a20*/  UIADD3 UR18, UPT, UPT, UR15, 0x1, URZ ;  /* 0x000000010f127890 */ /* 0x000fe2000fffe0ff */
[----:B------:R-:W-:Y:S03]  /*3a30*/  ELECT P1, URZ, PT ;  /* 0x0000000000ff782f */ /* 0x000fe60003820000 */
[----:B------:R-:W-:Y:S01]  /*3a40*/  UISETP.NE.AND UP2, UPT, UR18, 0x4, UPT ;  /* 0x000000041200788c */ /* 0x000fe2000bf45270 */
[----:B------:R-:W-:Y:S01]  /*3a50*/  PLOP3.LUT P0, PT, PT, PT, UP1, 0x80, 0x8 ;  /* 0x000000000008781c */ /* 0x000fe20003f0f018 */
[----:B------:R-:W-:Y:S02]  /*3a60*/  ULEA UR36, UR15, UR13, 0xb ;  /* 0x0000000d0f247291 */ /* 0x000fe4000f8e58ff */
[----:B------:R-:W-:Y:S02]  /*3a70*/  USEL UR14, URZ, 0x1, UP2 ;  /* 0x00000001ff0e7887 */ /* 0x000fe40009000000 */
[----:B------:R-:W-:Y:S02]  /*3a80*/  USEL UR18, UR18, URZ, UP2 ;  /* 0x000000ff12127287 */ /* 0x000fe40009000000 */
[----:B------:R-:W-:Y:S02]  /*3a90*/  ULEA UR38, UR15, UR12, 0xa ;  /* 0x0000000c0f267291 */ /* 0x000fe4000f8e50ff */
[----:B------:R-:W-:Y:S01]  /*3aa0*/  @UP1 ULEA UR4, UR18, UR7, 0x3 ;  /* 0x0000000712041291 */ /* 0x000fe2000f8e18ff */
[----:B------:R-:W-:Y:S01]  /*3ab0*/  LOP3.LUT R3, R3, UR14, RZ, 0x3c, !PT ;  /* 0x0000000e03037c12 */ /* 0x000fe2000f8e3cff */
[----:B------:R-:W-:Y:S02]  /*3ac0*/  UIADD3 UR48, UPT, UPT, UR36, 0x40, URZ ;  /* 0x0000004024307890 */ /* 0x000fe4000fffe0ff */
[----:B------:R-:W-:Y:S01]  /*3ad0*/  UIADD3 UR42, UPT, UPT, UR38, 0x40, URZ ;  /* 0x00000040262a7890 */ /* 0x000fe2000fffe0ff */
[----:B--2---:R-:W-:Y:S01]  /*3ae0*/  @P0 SHF.L.U32 R0, R3, 0x1f, RZ ;  /* 0x0000001f03000819 */ /* 0x004fe200000006ff */
[----:B------:R-:W-:Y:S02]  /*3af0*/  UIADD3 UR46, UPT, UPT, UR36, 0x80, URZ ;  /* 0x00000080242e7890 */ /* 0x000fe4000fffe0ff */
[----:B------:R-:W-:Y:S01]  /*3b00*/  UIADD3 UR40, UPT, UPT, UR38, 0x80, URZ ;  /* 0x0000008026287890 */ /* 0x000fe2000fffe0ff */
[----:B------:R4:W2:Y:S01]  /*3b10*/  @P0 SYNCS.PHASECHK.TRANS64.TRYWAIT P2, [UR4], R0 ;  /* 0x00000000ff0005a7 */ /* 0x0008a20008041104 */
[----:B------:R-:W-:Y:S02]  /*3b20*/  ELECT P0, URZ, PT ;  /* 0x0000000000ff782f */ /* 0x000fe40003800000 */
[C---:B-----5:R-:W-:Y:S01]  /*3b30*/  @P1 R2UR.BROADCAST UR4, R4.reuse ;  /* 0x00000000040412ca */ /* 0x060fe200008e0000 */
[----:B------:R-:W-:Y:S10]  /*3b40*/  UIADD3 UR44, UPT, UPT, UR36, 0xc0, URZ ;  /* 0x000000c0242c7890 */ /* 0x000ff4000fffe0ff */
[C---:B------:R-:W-:Y:S02]  /*3b50*/  @P0 R2UR.BROADCAST UR14, R4.reuse ;  /* 0x00000000040e02ca */ /* 0x040fe400008e0000 */
[----:B------:R-:W-:Y:S01]  /*3b60*/  ELECT P0, URZ, PT ;  /* 0x0000000000ff782f */ /* 0x000fe20003800000 */
[----:B------:R-:W-:Y:S02]  /*3b70*/  UIADD3 UR8, UPT, UPT, UR8, 0x20, URZ ;  /* 0x0000002008087890 */ /* 0x000fe4000fffe0ff */
[----:B------:R-:W-:Y:S01]  /*3b80*/  UIADD3 UR16, UPT, UPT, UR16, -0x1, URZ ;  /* 0xffffffff10107890 */ /* 0x000fe2000fffe0ff */
[----:B------:R-:W-:Y:S01]  /*3b90*/  UMOV UR37, 0x20004020 ;  /* 0x2000402000257882 */ /* 0x000fe20000000000 */
[----:B------:R-:W-:Y:S01]  /*3ba0*/  UMOV UR39, 0x20004020 ;  /* 0x2000402000277882 */ /* 0x000fe20000000000 */
[----:B------:R-:W-:Y:S01]  /*3bb0*/  UMOV UR49, 0x20004020 ;  /* 0x2000402000317882 */ /* 0x000fe20000000000 */
[----:B------:R-:W-:Y:S01]  /*3bc0*/  UMOV UR43, 0x20004020 ;  /* 0x20004020002b7882 */ /* 0x000fe20000000000 */
[----:B------:R3:W-:Y:S01]  /*3bd0*/  UTCHMMA gdesc[UR38], gdesc[UR36], tmem[UR4], tmem[UR34], idesc[UR35], UP4 ;  /* 0x00ff2224260075ea */ /* 0x0007e2000a000004 */
[----:B------:R-:W-:Y:S02]  /*3be0*/  UPLOP3.LUT UP4, UPT, UPT, UPT, UPT, 0x80, 0x8 ;  /* 0x000000000008789c */ /* 0x000fe40003f8f070 */
[----:B------:R4:W-:Y:S01]  /*3bf0*/  UTCHMMA gdesc[UR42], gdesc[UR48], tmem[UR14], tmem[UR32], idesc[UR33], UPT ;  /* 0x00ff20302a0075ea */ /* 0x0009e2000b80000e */
[----:B------:R-:W-:Y:S01]  /*3c00*/  UMOV UR47, 0x20004020 ;  /* 0x20004020002f7882 */ /* 0x000fe20000000000 */
[----:B------:R-:W-:Y:S01]  /*3c10*/  UMOV UR41, 0x20004020 ;  /* 0x2000402000297882 */ /* 0x000fe20000000000 */
[----:B-1----:R-:W-:Y:S01]  /*3c20*/  UMOV UR45, 0x20004020 ;  /* 0x20004020002d7882 */ /* 0x002fe20000000000 */
[----:B------:R-:W-:Y:S01]  /*3c30*/  UMOV UR15, UR18 ;  /* 0x00000012000f7c82 */ /* 0x000fe20008000000 */
[C---:B---3--:R-:W-:Y:S02]  /*3c40*/  @P0 R2UR.BROADCAST UR4, R4.reuse ;  /* 0x00000000040402ca */ /* 0x048fe400008e0000 */
[----:B------:R-:W-:Y:S11]  /*3c50*/  ELECT P0, URZ, PT ;  /* 0x0000000000ff782f */ /* 0x000ff60003800000 */
[----:B------:R-:W-:Y:S02]  /*3c60*/  @!UPT UIADD3 URZ, UPT, UPT, URZ, URZ, URZ ;  /* 0x000000fffffff290 */ /* 0x000fe4000fffe0ff */
[C---:B----4-:R-:W-:Y:S01]  /*3c70*/  @P0 R2UR.BROADCAST UR14, R4.reuse ;  /* 0x00000000040e02ca */ /* 0x050fe200008e0000 */
[----:B------:R-:W-:Y:S01]  /*3c80*/  UIADD3 UR42, UPT, UPT, UR38, 0xc0, URZ ;  /* 0x000000c0262a7890 */ /* 0x000fe2000fffe0ff */
[----:B------:R-:W-:Y:S01]  /*3c90*/  ELECT P0, URZ, PT ;  /* 0x0000000000ff782f */ /* 0x000fe20003800000 */
[----:B------:R-:W-:Y:S01]  /*3ca0*/  UIADD3 UR48, UPT, UPT, UR36, 0x100, URZ ;  /* 0x0000010024307890 */ /* 0x000fe2000fffe0ff */
[----:B------:R1:W-:Y:S09]  /*3cb0*/  UTCHMMA gdesc[UR40], gdesc[UR46], tmem[UR4], tmem[UR30], idesc[UR31], UPT ;  /* 0x00ff1e2e280075ea */ /* 0x0003f2000b800004 */
[----:B------:R3:W-:Y:S01]  /*3cc0*/  UTCHMMA gdesc[UR42], gdesc[UR44], tmem[UR14], tmem[UR28], idesc[UR29], UPT ;  /* 0x00ff1c2c2a0075ea */ /* 0x0007e2000b80000e */
[----:B-1----:R-:W-:Y:S01]  /*3cd0*/  UIADD3 UR40, UPT, UPT, UR38, 0x100, URZ ;  /* 0x0000010026287890 */ /* 0x002fe2000fffe0ff */
[C---:B------:R-:W-:Y:S02]  /*3ce0*/  @P0 R2UR.BROADCAST UR4, R4.reuse ;  /* 0x00000000040402ca */ /* 0x040fe400008e0000 */
[----:B------:R-:W-:Y:S11]  /*3cf0*/  ELECT P0, URZ, PT ;  /* 0x0000000000ff782f */ /* 0x000ff60003800000 */
[----:B------:R-:W-:Y:S02]  /*3d00*/  @!UPT UIADD3 URZ, UPT, UPT, URZ, URZ, URZ ;  /* 0x000000fffffff290 */ /* 0x000fe4000fffe0ff */
[C---:B---3--:R-:W-:Y:S01]  /*3d10*/  @P0 R2UR.BROADCAST UR14, R4.reuse ;  /* 0x00000000040e02ca */ /* 0x048fe200008e0000 */
[----:B------:R-:W-:Y:S02]  /*3d20*/  UIADD3 UR46, UPT, UPT, UR36, 0x140, URZ ;  /* 0x00000140242e7890 */ /* 0x000fe4000fffe0ff */
[----:B------:R-:W-:Y:S01]  /*3d30*/  UIADD3 UR44, UPT, UPT, UR38, 0x140, URZ ;  /* 0x00000140262c7890 */ /* 0x000fe2000fffe0ff */
[----:B------:R-:W-:Y:S01]  /*3d40*/  ELECT P0, URZ, PT ;  /* 0x0000000000ff782f */ /* 0x000fe20003800000 */
[----:B------:R-:W-:Y:S02]  /*3d50*/  UIADD3 UR42, UPT, UPT, UR36, 0x180, URZ ;  /* 0x00000180242a7890 */ /* 0x000fe4000fffe0ff */
[----:B------:R-:W-:Y:S01]  /*3d60*/  UIADD3 UR36, UPT, UPT, UR36, 0x1c0, URZ ;  /* 0x000001c024247890 */ /* 0x000fe2000fffe0ff */
[----:B------:R1:W-:Y:S05]  /*3d70*/  UTCHMMA gdesc[UR40], gdesc[UR48], tmem[UR4], tmem[UR26], idesc[UR27], UPT ;  /* 0x00ff1a30280075ea */ /* 0x0003ea000b800004 */
[----:B------:R3:W-:Y:S01]  /*3d80*/  UTCHMMA gdesc[UR44], gdesc[UR46], tmem[UR14], tmem[UR24], idesc[UR25], UPT ;  /* 0x00ff182e2c0075ea */ /* 0x0007e2000b80000e */
[----:B-1----:R-:W-:Y:S03]  /*3d90*/  UIADD3 UR40, UPT, UPT, UR38, 0x180, URZ ;  /* 0x0000018026287890 */ /* 0x002fe6000fffe0ff */
[C---:B------:R-:W-:Y:S02]  /*3da0*/  @P0 R2UR.BROADCAST UR4, R4.reuse ;  /* 0x00000000040402ca */ /* 0x040fe400008e0000 */
[----:B------:R-:W-:Y:S11]  /*3db0*/  ELECT P0, URZ, PT ;  /* 0x0000000000ff782f */ /* 0x000ff60003800000 */
[----:B------:R-:W-:Y:S02]  /*3dc0*/  @!UPT UIADD3 URZ, UPT, UPT, URZ, URZ, URZ ;  /* 0x000000fffffff290 */ /* 0x000fe4000fffe0ff */
[----:B---3--:R-:W-:Y:S01]  /*3dd0*/  @P0 R2UR.BROADCAST UR14, R4 ;  /* 0x00000000040e02ca */ /* 0x008fe200008e0000 */
[----:B------:R-:W-:Y:S01]  /*3de0*/  UIADD3 UR38, UPT, UPT, UR38, 0x1c0, URZ ;  /* 0x000001c026267890 */ /* 0x000fe2000fffe0ff */
[----:B------:R4:W-:Y:S11]  /*3df0*/  UTCHMMA gdesc[UR40], gdesc[UR42], tmem[UR4], tmem[UR22], idesc[UR23], UPT ;  /* 0x00ff162a280075ea */ /* 0x0009f6000b800004 */
[----:B------:R4:W-:Y:S01]  /*3e00*/  UTCHMMA gdesc[UR38], gdesc[UR36], tmem[UR14], tmem[UR20], idesc[UR21], UPT ;  /* 0x00ff1424260075ea */ /* 0x0009e2000b80000e */
[----:B------:R4:W-:Y:S01]  /*3e10*/  UTCBAR.MULTICAST [UR8], URZ, UR10 ;  /* 0x000000ff080073e9 */ /* 0x0009e2000800080a */
[----:B--2---:R-:W-:Y:S05]  /*3e20*/  BRA.U UP0, `(.L_x_59) ;  /* 0xfffffff900d87547 */ /* 0x004fea000b83ffff */
.L_x_56:
[----:B------:R-:W-:Y:S01]  /*3e30*/  UIADD3 UR19, UPT, UPT, UR19, 0x1, URZ ;  /* 0x0000000113137890 */ /* 0x000fe2000fffe0ff */
[----:B------:R-:W-:Y:S01]  /*3e40*/  LOP3.LUT R8, R8, 0x1, RZ, 0x3c, !PT ;  /* 0x0000000108087812 */ /* 0x000fe200078e3cff */
[----:B------:R-:W-:Y:S02]  /*3e50*/  UIADD3 UR9, UPT, UPT, UR9, 0xa0, URZ ;  /* 0x000000a009097890 */ /* 0x000fe4000fffe0ff */
[----:B------:R-:W-:-:S04]  /*3e60*/  UISETP.NE.AND UP0, UPT, UR19, 0x2, UPT ;  /* 0x000000021300788c */ /* 0x000fc8000bf05270 */
[----:B----4-:R-:W-:Y:S02]  /*3e70*/  USEL UR4, URZ, 0x1, UP0 ;  /* 0x00000001ff047887 */ /* 0x010fe40008000000 */
[----:B------:R-:W-:Y:S01]  /*3e80*/  USEL UR19, UR19, URZ, UP0 ;  /* 0x000000ff13137287 */ /* 0x000fe20008000000 */
[----:B------:R3:W-:Y:S03]  /*3e90*/  UTCBAR [UR9], URZ ;  /* 0x000000ff090073e9 */ /* 0x0007e600080000ff */
[----:B------:R-:W-:Y:S01]  /*3ea0*/  LOP3.LUT R9, R9, UR4, RZ, 0x3c, !PT ;  /* 0x0000000409097c12 */ /* 0x000fe2000f8e3cff */
[----:B------:R-:W-:Y:S07]  /*3eb0*/  @P3 BRA `(.L_x_60) ;  /* 0xfffffff800483947 */ /* 0x000fee000383ffff */
[----:B------:R-:W4:Y:S01]  /*3ec0*/  S2UR UR4, SR_CgaCtaId ;  /* 0x00000000000479c3 */ /* 0x000f220000008800 */
[----:B------:R-:W-:Y:S01]  /*3ed0*/  ELECT P0, URZ, PT ;  /* 0x0000000000ff782f */ /* 0x000fe20003800000 */
[----:B--2---:R-:W-:Y:S01]  /*3ee0*/  IMAD.MOV.U32 R0, RZ, RZ, 0x1 ;  /* 0x00000001ff007424 */ /* 0x004fe200078e00ff */
[----:B------:R-:W-:Y:S01]  /*3ef0*/  UIADD3 UR7, UPT, UPT, UR7, 0xb0, URZ ;  /* 0x000000b007077890 */ /* 0x000fe2000fffe0ff */
[----:B------:R-:W-:Y:S01]  /*3f00*/  SHF.L.U32 R3, R9, 0x1f, RZ ;  /* 0x0000001f09037819 */ /* 0x000fe200000006ff */
[----:B------:R-:W-:-:S03]  /*3f10*/  UMOV UR5, 0x40 ;  /* 0x0000004000057882 */ /* 0x000fc60000000000 */
[----:B------:R-:W-:Y:S01]  /*3f20*/  UVIRTCOUNT.DEALLOC.SMPOOL 0x80 ;  /* 0x000000800000784c */ /* 0x000fe20000000000 */
[----:B----4-:R-:W-:Y:S02]  /*3f30*/  ULEA UR4, UR4, UR5, 0x18 ;  /* 0x0000000504047291 */ /* 0x010fe4000f8ec0ff */
[----:B------:R-:W-:-:S07]  /*3f40*/  ULEA UR5, UR19, UR7, 0x3 ;  /* 0x0000000713057291 */ /* 0x000fce000f8e18ff */
[----:B------:R2:W-:Y:S02]  /*3f50*/  @P0 STS.U8 [UR4+0x1c], R0 ;  /* 0x00001c00ff000988 */ /* 0x0005e40008000004 */
[----:B------:R-:W4:Y:S02]  /*3f60*/  SYNCS.PHASECHK.TRANS64.TRYWAIT P0, [UR5], R3 ;  /* 0x00000003ff0075a7 */ /* 0x000f240008001105 */
[----:B--2-4-:R-:W-:Y:S05]  /*3f70*/  @!P0 BRA `(.L_x_61) ;  /* 0x0000005400b88947 */ /* 0x014fea0003800000 */
.L_x_150:
[----:B------:R-:W-:-:S04]  /*3f80*/  UIADD3 UR6, UPT, UPT, UR19, 0x1, URZ ;  /* 0x0000000113067890 */ /* 0x000fc8000fffe0ff */
[----:B------:R-:W-:-:S04]  /*3f90*/  UISETP.NE.AND UP0, UPT, UR6, 0x2, UPT ;  /* 0x000000020600788c */ /* 0x000fc8000bf05270 */
[----:B------:R-:W-:Y:S02]  /*3fa0*/  USEL UR5, URZ, 0x1, UP0 ;  /* 0x00000001ff057887 */ /* 0x000fe40008000000 */
[----:B------:R-:W-:-:S04]  /*3fb0*/  USEL UR6, UR6, URZ, UP0 ;  /* 0x000000ff06067287 */ /* 0x000fc80008000000 */
[----:B------:R-:W-:Y:S01]  /*3fc0*/  ULEA UR6, UR6, UR7, 0x3 ;  /* 0x0000000706067291 */ /* 0x000fe2000f8e18ff */
[----:B--2---:R-:W-:-:S04]  /*3fd0*/  LOP3.LUT R3, R9, UR5, RZ, 0x3c, !PT ;  /* 0x0000000509037c12 */ /* 0x004fc8000f8e3cff */
[----:B------:R-:W-:-:S04]  /*3fe0*/  SHF.L.U32 R3, R3, 0x1f, RZ ;  /* 0x0000001f03037819 */ /* 0x000fc800000006ff */
[----:B------:R-:W2:Y:S02]  /*3ff0*/  SYNCS.PHASECHK.TRANS64.TRYWAIT P0, [UR6], R3 ;  /* 0x00000003ff0075a7 */ /* 0x000ea40008001106 */
[----:B--2---:R-:W-:Y:S05]  /*4000*/  @!P0 BRA `(.L_x_62) ;  /* 0x0000005400ac8947 */ /* 0x004fea0003800000 */
.L_x_152:
[----:B------:R-:W-:Y:S01]  /*4010*/  NOP ;  /* 0x0000000000007918 */ /* 0x000fe20000000000 */
[----:B--2---:R-:W2:Y:S01]  /*4020*/  LDS R0, [UR4+0x14] ;  /* 0x00001404ff007984 */ /* 0x004ea20008000800 */
[----:B------:R-:W-:Y:S01]  /*4030*/  LOP3.LUT R3, R2, 0xffff, RZ, 0xc0, !PT ;  /* 0x0000ffff02037812 */ /* 0x000fe200078ec0ff */
[----:B------:R-:W-:-:S03]  /*4040*/  IMAD.MOV.U32 R2, RZ, RZ, 0xffff ;  /* 0x0000ffffff027424 */ /* 0x000fc600078e00ff */
[----:B------:R-:W-:-:S04]  /*4050*/  SHF.R.U32.HI R3, RZ, 0x5, R3 ;  /* 0x00000005ff037819 */ /* 0x000fc80000011603 */
[----:B------:R-:W-:-:S04]  /*4060*/  SHF.L.U32 R2, R2, R3, RZ ;  /* 0x0000000302027219 */ /* 0x000fc800000006ff */
[----:B--2---:R-:W-:-:S04]  /*4070*/  LOP3.LUT R0, R0, R2, RZ, 0xc0, !PT ;  /* 0x0000000200007212 */ /* 0x004fc800078ec0ff */
[----:B------:R-:W-:Y:S01]  /*4080*/  ISETP.NE.AND P0, PT, R0, R2, PT ;  /* 0x000000020000720c */ /* 0x000fe20003f05270 */
[----:B------:R-:W-:-:S05]  /*4090*/  IMAD.MOV.U32 R0, RZ, RZ, 0x1 ;  /* 0x00000001ff007424 */ /* 0x000fca00078e00ff */
[----:B------:R-:W-:-:S07]  /*40a0*/  SHF.L.U32 R0, R0, R3, RZ ;  /* 0x0000000300007219 */ /* 0x000fce00000006ff */
[----:B------:R-:W-:Y:S05]  /*40b0*/  @P0 BRA `(.L_x_63) ;  /* 0x00000000005c0947 */ /* 0x000fea0003800000 */
[----:B------:R-:W2:Y:S02]  /*40c0*/  LDS R3, [UR4+0x18] ;  /* 0x00001804ff037984 */ /* 0x000ea40008000800 */
[----:B--2---:R-:W-:-:S04]  /*40d0*/  LOP3.LUT R3, R3, R0, RZ, 0xc0, !PT ;  /* 0x0000000003037212 */ /* 0x004fc800078ec0ff */
[----:B------:R-:W-:-:S13]  /*40e0*/  ISETP.NE.AND P0, PT, R3, R0, PT ;  /* 0x000000000300720c */ /* 0x000fda0003f05270 */
[----:B------:R-:W-:Y:S05]  /*40f0*/  @P0 BRA `(.L_x_64) ;  /* 0x0000000000400947 */ /* 0x000fea0003800000 */
[----:B------:R-:W-:Y:S01]  /*4100*/  R2UR UR8, R2 ;  /* 0x00000000020872ca */ /* 0x000fe200000e0000 */
[----:B------:R-:W2:Y:S01]  /*4110*/  S2R R3, SR_LANEID ;  /* 0x0000000000037919 */ /* 0x000ea20000000000 */
[----:B------:R-:W-:Y:S01]  /*4120*/  LOP3.LUT R0, RZ, R0, RZ, 0x33, !PT ;  /* 0x00000000ff007212 */ /* 0x000fe200078e33ff */
[----:B------:R-:W-:Y:S02]  /*4130*/  VOTEU.ANY UR7, UPT, PT ;  /* 0x0000000000077886 */ /* 0x000fe400038e0100 */
[----:B------:R-:W-:Y:S01]  /*4140*/  UFLO.U32 UR7, UR7 ;  /* 0x00000007000772bd */ /* 0x000fe200080e0000 */
[----:B------:R-:W4:Y:S07]  /*4150*/  REDUX UR5, R0 ;  /* 0x00000000000573c4 */ /* 0x000f2e0000000000 */
[----:B------:R-:W-:-:S06]  /*4160*/  ULOP3.LUT UR8, URZ, UR8, URZ, 0x33, !UPT ;  /* 0x00000008ff087292 */ /* 0x000fcc000f8e33ff */
[----:B------:R-:W-:-:S04]  /*4170*/  IMAD.U32 R2, RZ, RZ, UR8 ;  /* 0x00000008ff027e24 */ /* 0x000fc8000f8e00ff */
[----:B------:R-:W1:Y:S02]  /*4180*/  REDUX UR6, R2 ;  /* 0x00000000020673c4 */ /* 0x000e640000000000 */
[----:B------:R1:W-:Y:S01]  /*4190*/  UTCATOMSWS.AND URZ, UR8 ;  /* 0x0000000800ff79e3 */ /* 0x0003e20008000000 */
[----:B----4-:R-:W-:Y:S01]  /*41a0*/  IMAD.U32 R0, RZ, RZ, UR5 ;  /* 0x00000005ff007e24 */ /* 0x010fe2000f8e00ff */
[----:B--2---:R-:W-:Y:S01]  /*41b0*/  ISETP.EQ.U32.AND P0, PT, R3, UR7, PT ;  /* 0x0000000703007c0c */ /* 0x004fe2000bf02070 */
[----:B-1----:R-:W-:-:S12]  /*41c0*/  IMAD.U32 R2, RZ, RZ, UR6 ;  /* 0x00000006ff027e24 */ /* 0x002fd8000f8e00ff */
[----:B------:R1:W-:Y:S04]  /*41d0*/  @P0 ATOMS.AND RZ, [UR4+0x14], R2 ;  /* 0x00001402ffff098c */ /* 0x0003e8000a800004 */
[----:B------:R1:W-:Y:S01]  /*41e0*/  @P0 ATOMS.AND RZ, [UR4+0x18], R0 ;  /* 0x00001800ffff098c */ /* 0x0003e2000a800004 */
[----:B------:R-:W-:Y:S05]  /*41f0*/  BRA `(.L_x_65) ;  /* 0x0000000000147947 */ /* 0x000fea0003800000 */
.L_x_64:
[----:B------:R-:W-:Y:S02]  /*4200*/  MOV R2, 0x4220 ;  /* 0x0000422000027802 */ /* 0x000fe40000000f00 */
[----:B-1-3-5:R-:W-:Y:S05]  /*4210*/  CALL.REL.NOINC `($__internal_0_$__cuda_sm10x_tcgen05_guardrail_trap_col_being_dealloced_not_returned_by_alloc) ;  /* 0x0000005800987944 */ /* 0x02afea0003c00000 */
[----:B------:R-:W-:Y:S05]  /*4220*/  BRA `(.L_x_65) ;  /* 0x0000000000087947 */ /* 0x000fea0003800000 */
.L_x_63:
[----:B------:R-:W-:Y:S02]  /*4230*/  MOV R2, 0x4250 ;  /* 0x0000425000027802 */ /* 0x000fe40000000f00 */
[----:B-1-3-5:R-:W-:Y:S05]  /*4240*/  CALL.REL.NOINC `($__internal_2_$__cuda_sm10x_tcgen05_guardrail_trap_unallocated_columns_being_dealloced) ;  /* 0x0000005800a47944 */ /* 0x02afea0003c00000 */
.L_x_65:
[----:B------:R-:W-:Y:S01]  /*4250*/  NOP ;  /* 0x0000000000007918 */ /* 0x000fe20000000000 */
[----:B---3--:R-:W-:Y:S05]  /*4260*/  EXIT ;  /* 0x000000000000794d */ /* 0x008fea0003800000 */
.L_x_49:
[----:B------:R-:W2:Y:S01]  /*4270*/  LDC R80, c[0x0][0x384] ;  /* 0x0000e100ff507b82 */ /* 0x000ea20000000800 */
[----:B------:R-:W-:Y:S01]  /*4280*/  UISETP.NE.OR UP6, UPT, UR4, 0x3, !UP6 ;  /* 0x000000030400788c */ /* 0x000fe2000f7c5670 */
[----:B--2---:R-:W-:-:S08]  /*4290*/  IADD3 R80, PT, PT, R80, 0x7f, RZ ;  /* 0x0000007f50507810 */ /* 0x004fd00007ffe0ff */
[----:B------:R-:W-:Y:S05]  /*42a0*/  BRA.U UP6, `(.L_x_66) ;  /* 0x0000001106f87547 */ /* 0x000fea000b800000 */
[----:B------:R-:W2:Y:S01]  /*42b0*/  LDC R19, c[0x0][0x388] ;  /* 0x0000e200ff137b82 */ /* 0x000ea20000000800 */
[----:B------:R-:W3:Y:S01]  /*42c0*/  LDCU.64 UR6, c[0x0][0x888] ;  /* 0x00011100ff0677ac */ /* 0x000ee20008000a00 */
[----:B------:R-:W-:Y:S01]  /*42d0*/  SHF.R.S32.HI R30, RZ, 0x1f, R80 ;  /* 0x0000001fff1e7819 */ /* 0x000fe20000011450 */
[----:B------:R-:W-:Y:S01]  /*42e0*/  IMAD.MOV.U32 R29, RZ, RZ, 0x1 ;  /* 0x00000001ff1d7424 */ /* 0x000fe200078e00ff */
[----:B------:R-:W4:Y:S02]  /*42f0*/  LDCU.64 UR4, c[0x0][0x890] ;  /* 0x00011200ff0477ac */ /* 0x000f240008000a00 */
[----:B------:R-:W-:Y:S01]  /*4300*/  LEA.HI R30, R30, R80, RZ, 0x7 ;  /* 0x000000501e1e7211 */ /* 0x000fe200078f38ff */
[----:B------:R-:W-:Y:S01]  /*4310*/  IMAD.MOV.U32 R28, RZ, RZ, RZ ;  /* 0x000000ffff1c7224 */ /* 0x000fe200078e00ff */
[----:B------:R-:W1:Y:S01]  /*4320*/  LDC R0, c[0x0][0xb30] ;  /* 0x0002cc00ff007b82 */ /* 0x000e620000000800 */
[----:B------:R-:W-:Y:S01]  /*4330*/  UMOV UR15, 0x400 ;  /* 0x00000400000f7882 */ /* 0x000fe20000000000 */
[----:B------:R-:W-:Y:S01]  /*4340*/  IMAD.MOV.U32 R27, RZ, RZ, 0x2000 ;  /* 0x00002000ff1b7424 */ /* 0x000fe200078e00ff */
[----:B------:R-:W-:Y:S01]  /*4350*/  ULEA UR15, UR48, UR15, 0x18 ;  /* 0x0000000f300f7291 */ /* 0x000fe2000f8ec0ff */
[----:B------:R-:W-:Y:S01]  /*4360*/  SHF.R.S32.HI R30, RZ, 0x7, R30 ;  /* 0x00000007ff1e7819 */ /* 0x000fe2000001141e */
[----:B------:R-:W-:-:S02]  /*4370*/  USEL UR22, URZ, 0x1, UP5 ;  /* 0x00000001ff167887 */ /* 0x000fc4000a800000 */
[----:B------:R-:W-:Y:S01]  /*4380*/  UIADD3 UR23, UPT, UPT, UR15, 0x58, URZ ;  /* 0x000000580f177890 */ /* 0x000fe2000fffe0ff */
[----:B------:R-:W1:Y:S01]  /*4390*/  LDC R25, c[0x0][0x370] ;  /* 0x0000dc00ff197b82 */ /* 0x000e620000000800 */
[----:B------:R-:W-:Y:S02]  /*43a0*/  UIADD3 UR33, UPT, UPT, UR15, 0x40, URZ ;  /* 0x000000400f217890 */ /* 0x000fe4000fffe0ff */
[----:B---3--:R-:W-:Y:S02]  /*43b0*/  UISETP.NE.U32.AND UP2, UPT, UR6, URZ, UPT ;  /* 0x000000ff0600728c */ /* 0x008fe4000bf45070 */
[----:B------:R-:W-:Y:S02]  /*43c0*/  UIADD3 UR25, UPT, UPT, UR15, 0x48, URZ ;  /* 0x000000480f197890 */ /* 0x000fe4000fffe0ff */
[----:B------:R-:W-:Y:S01]  /*43d0*/  UISETP.NE.AND.EX UP2, UPT, UR7, URZ, UPT, UP2 ;  /* 0x000000ff0700728c */ /* 0x000fe2000bf45320 */
[----:B------:R-:W3:Y:S01]  /*43e0*/  LDC R3, c[0x0][0xb0c] ;  /* 0x0002c300ff037b82 */ /* 0x000ee20000000800 */
[C---:B--2---:R-:W-:Y:S01]  /*43f0*/  R2UR UR7, R19.reuse ;  /* 0x00000000130772ca */ /* 0x044fe200000e0000 */
[----:B----4-:R-:W-:Y:S01]  /*4400*/  UISETP.NE.U32.AND UP3, UPT, UR4, URZ, UPT ;  /* 0x000000ff0400728c */ /* 0x010fe2000bf65070 */
[----:B------:R-:W-:Y:S01]  /*4410*/  R2UR UR6, R19 ;  /* 0x00000000130672ca */ /* 0x000fe200000e0000 */
[----:B------:R-:W-:-:S02]  /*4420*/  UIADD3 UR14, UPT, UPT, UR15, 0x98, URZ ;  /* 0x000000980f0e7890 */ /* 0x000fc4000fffe0ff */
[----:B------:R-:W-:Y:S02]  /*4430*/  UIADD3 UR17, UPT, UPT, UR15, 0x50, URZ ;  /* 0x000000500f117890 */ /* 0x000fe4000fffe0ff */
[----:B------:R-:W2:Y:S01]  /*4440*/  LDC R18, c[0x0][0xb20] ;  /* 0x0002c800ff127b82 */ /* 0x000ea20000000800 */
[----:B-1----:R-:W-:Y:S01]  /*4450*/  ISETP.NE.AND P1, PT, R0, 0x1, PT ;  /* 0x000000010000780c */ /* 0x002fe20003f25270 */
[----:B------:R-:W-:Y:S02]  /*4460*/  UPRMT UR23, UR48, 0x654, UR23 ;  /* 0x0000065430177896 */ /* 0x000fe40008000017 */
[----:B------:R-:W-:Y:S02]  /*4470*/  UPRMT UR31, UR48, 0x654, UR33 ;  /* 0x00000654301f7896 */ /* 0x000fe40008000021 */
[----:B------:R-:W-:Y:S02]  /*4480*/  UPRMT UR30, UR48, 0x654, UR25 ;  /* 0x00000654301e7896 */ /* 0x000fe40008000019 */
[----:B-----5:R-:W1:Y:S01]  /*4490*/  LDC.64 R32, c[0x0][0x348] ;  /* 0x0000d200ff207b82 */ /* 0x020e620000000a00 */
[----:B------:R-:W-:-:S02]  /*44a0*/  UPLOP3.LUT UP1, UPT, UPT, UPT, UPT, 0x40, 0x4 ;  /* 0x000000000004789c */ /* 0x000fc40003f2e870 */
[----:B------:R-:W-:Y:S02]  /*44b0*/  UPRMT UR14, URZ, 0x654, UR14 ;  /* 0x00000654ff0e7896 */ /* 0x000fe4000800000e */
[----:B------:R-:W-:Y:S02]  /*44c0*/  UPRMT UR48, UR48, 0x654, UR17 ;  /* 0x0000065430307896 */ /* 0x000fe40008000011 */
[----:B------:R-:W-:Y:S01]  /*44d0*/  UISETP.NE.AND.EX UP3, UPT, UR5, URZ, UPT, UP3 ;  /* 0x000000ff0500728c */ /* 0x000fe2000bf65330 */
[----:B------:R-:W4:Y:S08]  /*44e0*/  LDC.64 R16, c[0x0][0xb10] ;  /* 0x0002c400ff107b82 */ /* 0x000f300000000a00 */
[----:B------:R-:W1:Y:S08]  /*44f0*/  LDC.64 R6, c[0x0][0xb18] ;  /* 0x0002c600ff067b82 */ /* 0x000e700000000a00 */
[----:B------:R-:W1:Y:S08]  /*4500*/  LDC.64 R4, c[0x0][0xb28] ;  /* 0x0002ca00ff047b82 */ /* 0x000e700000000a00 */
[----:B---3--:R-:W1:Y:S02]  /*4510*/  LDC R24, c[0x0][0x374] ;  /* 0x0000dd00ff187b82 */ /* 0x008e640000000800 */
.L_x_77:
[-C--:B------:R-:W-:Y:S02]  /*4520*/  IABS R12, R30.reuse ;  /* 0x0000001e000c7213 */ /* 0x080fe40000000000 */
[----:B------:R-:W-:Y:S02]  /*4530*/  SHF.L.U32 R2, R28, 0x1f, RZ ;  /* 0x0000001f1c027819 */ /* 0x000fe400000006ff */
[----:B---3--:R-:W3:Y:S01]  /*4540*/  I2F.RP R20, R12 ;  /* 0x0000000c00147306 */ /* 0x008ee20000209400 */
[----:B------:R-:W-:Y:S01]  /*4550*/  IABS R8, R19 ;  /* 0x0000001300087213 */ /* 0x000fe20000000000 */
[----:B------:R-:W5:Y:S01]  /*4560*/  SYNCS.PHASECHK.TRANS64.TRYWAIT P2, [UR15+0x90], R2 ;  /* 0x00009002ff0075a7 */ /* 0x000f62000804110f */
[----:B------:R-:W-:Y:S02]  /*4570*/  IABS R0, R30 ;  /* 0x0000001e00007213 */ /* 0x000fe40000000000 */
[----:B------:R-:W-:Y:S02]  /*4580*/  IABS R9, R14 ;  /* 0x0000000e00097213 */ /* 0x000fe40000000000 */
[----:B------:R-:W-:Y:S03]  /*4590*/  ISETP.NE.AND P3, PT, R30, RZ, PT ;  /* 0x000000ff1e00720c */ /* 0x000fe60003f65270 */
[----:B------:R-:W2:Y:S01]  /*45a0*/  I2F.RP R13, R8 ;  /* 0x00000008000d7306 */ /* 0x000ea20000209400 */
[----:B------:R-:W-:Y:S09]  /*45b0*/  IMAD.MOV R0, RZ, RZ, -R0 ;  /* 0x000000ffff007224 */ /* 0x000ff200078e0a00 */
[----:B---3--:R-:W3:Y:S10]  /*45c0*/  MUFU.RCP R20, R20 ;  /* 0x0000001400147308 */ /* 0x008ef40000001000 */
[----:B--2---:R-:W-:Y:S01]  /*45d0*/  MUFU.RCP R13, R13 ;  /* 0x0000000d000d7308 */ /* 0x004fe20000001000 */
[----:B---3--:R-:W-:Y:S09]  /*45e0*/  VIADD R20, R20, 0xffffffe ;  /* 0x0ffffffe14147836 */ /* 0x008ff20000000000 */
[----:B------:R-:W2:Y:S02]  /*45f0*/  F2I.FTZ.U32.TRUNC.NTZ R21, R20 ;  /* 0x0000001400157305 */ /* 0x000ea4000021f000 */
[--C-:B--2---:R-:W-:Y:S02]  /*4600*/  IMAD.MOV R31, RZ, RZ, -R21.reuse ;  /* 0x000000ffff1f7224 */ /* 0x104fe400078e0a15 */
[----:B------:R-:W-:Y:S02]  /*4610*/  IMAD.MOV.U32 R20, RZ, RZ, RZ ;  /* 0x000000ffff147224 */ /* 0x000fe400078e00ff */
[----:B------:R-:W-:Y:S04]  /*4620*/  IMAD R31, R31, R12, RZ ;  /* 0x0000000c1f1f7224 */ /* 0x000fe800078e02ff */
[----:B------:R-:W-:Y:S06]  /*4630*/  IMAD.HI.U32 R31, R21, R31, R20 ;  /* 0x0000001f151f7227 */ /* 0x000fec00078e0014 */
[----:B------:R-:W-:Y:S04]  /*4640*/  IMAD.HI.U32 R31, R31, R9, RZ ;  /* 0x000000091f1f7227 */ /* 0x000fe800078e00ff */
[----:B------:R-:W-:Y:S02]  /*4650*/  IMAD R9, R31, R0, R9 ;  /* 0x000000001f097224 */ /* 0x000fe400078e0209 */
[----:B------:R-:W-:Y:S03]  /*4660*/  VIADD R0, R13, 0xffffffe ;  /* 0x0ffffffe0d007836 */ /* 0x000fe60000000000 */
[----:B------:R-:W-:Y:S03]  /*4670*/  ISETP.GT.U32.AND P0, PT, R12, R9, PT ;  /* 0x000000090c00720c */ /* 0x000fe60003f04070 */
[----:B------:R-:W2:Y:S10]  /*4680*/  F2I.FTZ.U32.TRUNC.NTZ R0, R0 ;  /* 0x0000000000007305 */ /* 0x000eb4000021f000 */
[-C--:B------:R-:W-:Y:S01]  /*4690*/  @!P0 IADD3 R9, PT, PT, R9, -R12.reuse, RZ ;  /* 0x8000000c09098210 */ /* 0x080fe20007ffe0ff */
[----:B------:R-:W-:Y:S03]  /*46a0*/  @!P0 VIADD R31, R31, 0x1 ;  /* 0x000000011f1f8836 */ /* 0x000fe60000000000 */
[----:B------:R-:W-:Y:S02]  /*46b0*/  ISETP.GE.U32.AND P4, PT, R9, R12, PT ;  /* 0x0000000c0900720c */ /* 0x000fe40003f86070 */
[----:B------:R-:W-:Y:S04]  /*46c0*/  LOP3.LUT R9, R14, R30, RZ, 0x3c, !PT ;  /* 0x0000001e0e097212 */ /* 0x000fe800078e3cff */
[----:B------:R-:W-:Y:S07]  /*46d0*/  ISETP.GE.AND P0, PT, R9, RZ, PT ;  /* 0x000000ff0900720c */ /* 0x000fee0003f06270 */
[----:B------:R-:W-:Y:S01]  /*46e0*/  @P4 IADD3 R31, PT, PT, R31, 0x1, RZ ;  /* 0x000000011f1f4810 */ /* 0x000fe20007ffe0ff */
[----:B--2--5:R-:W-:Y:S06]  /*46f0*/  @!P2 BRA `(.L_x_67) ;  /* 0x000000500008a947 */ /* 0x024fec0003800000 */
.L_x_154:
[----:B------:R-:W-:Y:S01]  /*4700*/  MOV R13, R0 ;  /* 0x00000000000d7202 */ /* 0x000fe20000000f00 */
[----:B------:R-:W3:Y:S01]  /*4710*/  LDS.128 R20, [UR15+0xd0] ;  /* 0x0000d00fff147984 */ /* 0x000ee20008000c00 */
[----:B--2---:R-:W-:Y:S02]  /*4720*/  IMAD.MOV R2, RZ, RZ, -R0 ;  /* 0x000000ffff027224 */ /* 0x004fe400078e0a00 */
[----:B------:R-:W-:Y:S01]  /*4730*/  @!P0 IMAD.MOV R31, RZ, RZ, -R31 ;  /* 0x000000ffff1f8224 */ /* 0x000fe200078e0a1f */
[----:B------:R-:W-:Y:S01]  /*4740*/  @!P3 LOP3.LUT R31, RZ, R30, RZ, 0x33, !PT ;  /* 0x0000001eff1fb212 */ /* 0x000fe200078e33ff */
[----:B------:R-:W-:Y:S01]  /*4750*/  IMAD R36, R2, R8, RZ ;  /* 0x0000000802247224 */ /* 0x000fe200078e02ff */
[----:B------:R-:W-:Y:S01]  /*4760*/  ISETP.GE.AND P0, PT, R26, 0x1, PT ;  /* 0x000000011a00780c */ /* 0x000fe20003f06270 */
[----:B------:R-:W-:Y:S01]  /*4770*/  IMAD.MOV.U32 R12, RZ, RZ, RZ ;  /* 0x000000ffff0c7224 */ /* 0x000fe200078e00ff */
[----:B------:R-:W-:Y:S01]  /*4780*/  IABS R2, R31 ;  /* 0x0000001f00027213 */ /* 0x000fe20000000000 */
[----:B------:R-:W-:Y:S01]  /*4790*/  @!PT LDS RZ, [RZ] ;  /* 0x00000000fffff984 */ /* 0x000fe20000000800 */
[----:B------:R-:W-:Y:S01]  /*47a0*/  @!PT LDS RZ, [RZ] ;  /* 0x00000000fffff984 */ /* 0x000fe20000000800 */
[----:B------:R-:W-:Y:S01]  /*47b0*/  @!PT LDS RZ, [RZ] ;  /* 0x00000000fffff984 */ /* 0x000fe20000000800 */
[----:B------:R-:W-:Y:S01]  /*47c0*/  @!PT LDS RZ, [RZ] ;  /* 0x00000000fffff984 */ /* 0x000fe20000000800 */
[----:B------:R2:W-:Y:S06]  /*47d0*/  MEMBAR.ALL.CTA ;  /* 0x0000000000007992 */ /* 0x0005ec0000008000 */
[----:B--2---:R-:W2:Y:S01]  /*47e0*/  FENCE.VIEW.ASYNC.S ;  /* 0x00000000000073c6 */ /* 0x004ea20000000000 */
[----:B------:R-:W-:Y:S01]  /*47f0*/  LOP3.LUT R34, R31, R19, RZ, 0x3c, !PT ;  /* 0x000000131f227212 */ /* 0x000fe200078e3cff */
[----:B------:R-:W-:Y:S06]  /*4800*/  IMAD.HI.U32 R36, R0, R36, R12 ;  /* 0x0000002400247227 */ /* 0x000fec00078e000c */
[----:B------:R-:W-:Y:S04]  /*4810*/  IMAD.HI.U32 R36, R36, R2, RZ ;  /* 0x0000000224247227 */ /* 0x000fe800078e00ff */
[----:B------:R-:W-:Y:S04]  /*4820*/  IMAD.MOV R0, RZ, RZ, -R36 ;  /* 0x000000ffff007224 */ /* 0x000fe800078e0a24 */
[C---:B------:R-:W-:Y:S05]  /*4830*/  IMAD R2, R8.reuse, R0, R2 ;  /* 0x0000000008027224 */ /* 0x040fea00078e0202 */
[----:B------:R-:W-:Y:S01]  /*4840*/  ISETP.GT.U32.AND P4, PT, R8, R2, PT ;  /* 0x000000020800720c */ /* 0x000fe20003f84070 */
[----:B--2---:R-:W-:Y:S01]  /*4850*/  SYNCS.ARRIVE.TRANS64.RED.A1T0 RZ, [UR14], RZ ;  /* 0x000000ffffff79a7 */ /* 0x004fe2000810040e */
[----:B---3--:R-:W-:Y:S11]  /*4860*/  LOP3.LUT P3, RZ, R22, 0x1, RZ, 0xc0, !PT ;  /* 0x0000000116ff7812 */ /* 0x008ff6000786c0ff */
[-C--:B------:R-:W-:Y:S04]  /*4870*/  @!P4 IADD3 R2, PT, PT, R2, -R8.reuse, RZ ;  /* 0x800000080202c210 */ /* 0x080fe80007ffe0ff */
[----:B------:R-:W-:Y:S02]  /*4880*/  ISETP.GE.U32.AND P5, PT, R2, R8, PT ;  /* 0x000000080200720c */ /* 0x000fe40003fa6070 */
[----:B------:R-:W-:Y:S02]  /*4890*/  @P3 MOV R11, R20 ;  /* 0x00000014000b3202 */ /* 0x000fe40000000f00 */
[----:B------:R-:W-:Y:S01]  /*48a0*/  @P3 LOP3.LUT R10, R21, 0xffff, RZ, 0xc0, !PT ;  /* 0x0000ffff150a3812 */ /* 0x000fe200078ec0ff */
[----:B------:R-:W-:Y:S08]  /*48b0*/  @!P0 BRA `(.L_x_68) ;  /* 0x0000000000a48947 */ /* 0x000ff00003800000 */
[-C--:B-1----:R-:W-:Y:S01]  /*48c0*/  IMAD.HI.U32 R0, R24, R7.reuse, RZ ;  /* 0x0000000718007227 */ /* 0x082fe200078e00ff */
[----:B------:R-:W-:Y:S02]  /*48d0*/  ISETP.NE.AND P0, PT, R6, 0x1, PT ;  /* 0x000000010600780c */ /* 0x000fe40003f05270 */
[----:B------:R-:W-:Y:S01]  /*48e0*/  ISETP.NE.AND P2, PT, R26, 0x1, PT ;  /* 0x000000011a00780c */ /* 0x000fe20003f45270 */
[----:B----4-:R-:W-:Y:S01]  /*48f0*/  IMAD.HI.U32 R9, R25, R16, RZ ;  /* 0x0000001019097227 */ /* 0x010fe200078e00ff */
[----:B------:R-:W-:Y:S02]  /*4900*/  SHF.R.U32.HI R0, RZ, R18, R0 ;  /* 0x00000012ff007219 */ /* 0x000fe40000011600 */
[----:B------:R-:W-:Y:S01]  /*4910*/  ISETP.NE.AND P6, PT, R3, 0x1, PT ;  /* 0x000000010300780c */ /* 0x000fe20003fc5270 */
[----:B------:R-:W-:Y:S01]  /*4920*/  IMAD.HI.U32 R13, R10, R7, RZ ;  /* 0x000000070a0d7227 */ /* 0x000fe200078e00ff */
[----:B------:R-:W-:Y:S02]  /*4930*/  SHF.R.U32.HI R9, RZ, R17, R9 ;  /* 0x00000011ff097219 */ /* 0x000fe40000011609 */
[----:B------:R-:W-:Y:S01]  /*4940*/  SEL R0, R24, R0, !P0 ;  /* 0x0000000018007207 */ /* 0x000fe20004000000 */
[----:B------:R-:W-:Y:S01]  /*4950*/  IMAD.HI.U32 R12, R11, R16, RZ ;  /* 0x000000100b0c7227 */ /* 0x000fe200078e00ff */
[----:B------:R-:W-:Y:S03]  /*4960*/  SEL R9, R25, R9, !P6 ;  /* 0x0000000919097207 */ /* 0x000fe60007000000 */
[-C--:B------:R-:W-:Y:S01]  /*4970*/  IMAD.HI.U32 R8, R0, R4.reuse, RZ ;  /* 0x0000000400087227 */ /* 0x080fe200078e00ff */
[----:B------:R-:W-:Y:S03]  /*4980*/  SHF.R.U32.HI R12, RZ, R17, R12 ;  /* 0x00000011ff0c7219 */ /* 0x000fe6000001160c */
[----:B------:R-:W-:Y:S01]  /*4990*/  IMAD.HI.U32 R2, R9, R4, RZ ;  /* 0x0000000409027227 */ /* 0x000fe200078e00ff */
[-C--:B------:R-:W-:Y:S02]  /*49a0*/  @P2 SHF.R.U32.HI R0, RZ, R5.reuse, R8 ;  /* 0x00000005ff002219 */ /* 0x080fe40000011608 */
[----:B------:R-:W-:Y:S02]  /*49b0*/  SHF.R.U32.HI R8, RZ, R18, R13 ;  /* 0x00000012ff087219 */ /* 0x000fe4000001160d */
[----:B------:R-:W-:Y:S01]  /*49c0*/  @P2 SHF.R.U32.HI R9, RZ, R5, R2 ;  /* 0x00000005ff092219 */ /* 0x000fe20000011602 */
[----:B------:R-:W-:Y:S01]  /*49d0*/  IMAD R0, R26, R0, RZ ;  /* 0x000000001a007224 */ /* 0x000fe200078e02ff */
[----:B------:R-:W-:Y:S02]  /*49e0*/  SEL R8, R10, R8, !P0 ;  /* 0x000000080a087207 */ /* 0x000fe40004000000 */
[----:B------:R-:W-:Y:S01]  /*49f0*/  SEL R2, R11, R12, !P6 ;  /* 0x0000000c0b027207 */ /* 0x000fe20007000000 */
[----:B------:R-:W-:Y:S01]  /*4a00*/  IMAD R12, R26, R9, RZ ;  /* 0x000000091a0c7224 */ /* 0x000fe200078e02ff */
[C---:B------:R-:W-:Y:S01]  /*4a10*/  ISETP.GE.AND P0, PT, R8.reuse, R0, PT ;  /* 0x000000000800720c */ /* 0x040fe20003f06270 */
[----:B------:R-:W-:Y:S03]  /*4a20*/  IMAD.HI.U32 R0, R8, R4, RZ ;  /* 0x0000000408007227 */ /* 0x000fe600078e00ff */
[----:B------:R-:W-:Y:S02]  /*4a30*/  ISETP.GE.OR P0, PT, R2, R12, P0 ;  /* 0x0000000c0200720c */ /* 0x000fe40000706670 */
[-C--:B------:R-:W-:Y:S04]  /*4a40*/  SHF.R.U32.HI R0, RZ, R5.reuse, R0 ;  /* 0x00000005ff007219 */ /* 0x080fe80000011600 */
[----:B------:R-:W-:Y:S05]  /*4a50*/  SEL R13, R8, R0, !P2 ;  /* 0x00000000080d7207 */ /* 0x000fea0005000000 */
[----:B------:R-:W-:Y:S02]  /*4a60*/  IMAD.MOV R12, RZ, RZ, -R13 ;  /* 0x000000ffff0c7224 */ /* 0x000fe400078e0a0d */
[----:B------:R-:W-:Y:S04]  /*4a70*/  @!P0 IMAD.HI.U32 R0, R2, R4, RZ ;  /* 0x0000000402008227 */ /* 0x000fe800078e00ff */
[----:B------:R-:W-:Y:S01]  /*4a80*/  IMAD R12, R26, R12, R8 ;  /* 0x0000000c1a0c7224 */ /* 0x000fe200078e0208 */
[----:B------:R-:W-:Y:S04]  /*4a90*/  @!P0 SHF.R.U32.HI R0, RZ, R5, R0 ;  /* 0x00000005ff008219 */ /* 0x000fe80000011600 */
[----:B------:R-:W-:Y:S04]  /*4aa0*/  @!P0 SEL R0, R2, R0, !P2 ;  /* 0x0000000002008207 */ /* 0x000fe80005000000 */
[----:B------:R-:W-:Y:S01]  /*4ab0*/  @!P0 IADD3 R13, PT, PT, R13, -R0, RZ ;  /* 0x800000000d0d8210 */ /* 0x000fe20007ffe0ff */
[----:B------:R-:W-:Y:S01]  /*4ac0*/  @!P0 IMAD R0, R9, R12, R0 ;  /* 0x0000000c09008224 */ /* 0x000fe200078e0200 */
[----:B------:R-:W-:Y:S01]  /*4ad0*/  IADD3 R9, PT, PT, -R8, RZ, RZ ;  /* 0x000000ff08097210 */ /* 0x000fe20007ffe1ff */
[--C-:B------:R-:W-:Y:S02]  /*4ae0*/  IMAD.MOV R12, RZ, RZ, -R2.reuse ;  /* 0x000000ffff0c7224 */ /* 0x100fe400078e0a02 */
[----:B------:R-:W-:Y:S02]  /*4af0*/  @!P0 IMAD R8, R13, R26, R2 ;  /* 0x0000001a0d088224 */ /* 0x000fe400078e0202 */
[----:B------:R-:W-:Y:S02]  /*4b00*/  @!P0 IMAD.MOV.U32 R2, RZ, RZ, R0 ;  /* 0x000000ffff028224 */ /* 0x000fe400078e0000 */
[----:B------:R-:W-:Y:S02]  /*4b10*/  IMAD R11, R3, R12, R11 ;  /* 0x0000000c030b7224 */ /* 0x000fe400078e020b */
[----:B------:R-:W-:Y:S02]  /*4b20*/  IMAD R10, R6, R9, R10 ;  /* 0x00000009060a7224 */ /* 0x000fe400078e020a */
[----:B------:R-:W-:Y:S02]  /*4b30*/  IMAD R11, R2, R3, R11 ;  /* 0x00000003020b7224 */ /* 0x000fe400078e020b */
[----:B------:R-:W-:Y:S02]  /*4b40*/  IMAD R10, R8, R6, R10 ;  /* 0x00000006080a7224 */ /* 0x000fe400078e020a */
.L_x_68:
[----:B------:R-:W-:Y:S05]  /*4b50*/  BRA.U UP1, `(.L_x_69) ;  /* 0x0000000101107547 */ /* 0x000fea000b800000 */
[----:B------:R-:W-:Y:S04]  /*4b60*/  MOV R2, UR22 ;  /* 0x0000001600027c02 */ /* 0x000fe80008000f00 */
[----:B------:R-:W-:Y:S04]  /*4b70*/  SHF.L.U32 R2, R2, 0x1f, RZ ;  /* 0x0000001f02027819 */ /* 0x000fe800000006ff */
[----:B------:R-:W2:Y:S02]  /*4b80*/  SYNCS.PHASECHK.TRANS64.TRYWAIT P0, [UR15+0x88], R2 ;  /* 0x00008802ff0075a7 */ /* 0x000ea4000800110f */
[----:B--2---:R-:W-:Y:S05]  /*4b90*/  @!P0 BRA `(.L_x_70) ;  /* 0x0000004800f88947 */ /* 0x004fea0003800000 */
.L_x_69:
[----:B------:R-:W-:Y:S01]  /*4ba0*/  R2UR UR8, R34 ;  /* 0x00000000220872ca */ /* 0x000fe200000e0000 */
[----:B------:R-:W-:Y:S01]  /*4bb0*/  @!P4 VIADD R36, R36, 0x1 ;  /* 0x000000012424c836 */ /* 0x000fe20000000000 */
[----:B------:R-:W-:Y:S01]  /*4bc0*/  ISETP.NE.AND P0, PT, R19, RZ, PT ;  /* 0x000000ff1300720c */ /* 0x000fe20003f05270 */
[----:B--2---:R-:W-:Y:S01]  /*4bd0*/  IMAD.MOV R0, RZ, RZ, -R31 ;  /* 0x000000ffff007224 */ /* 0x004fe200078e0a1f */
[----:B------:R-:W-:Y:S01]  /*4be0*/  R2UR UR35, R15 ;  /* 0x000000000f2372ca */ /* 0x000fe200000e0000 */
[----:B------:R-:W-:Y:S01]  /*4bf0*/  @P5 VIADD R36, R36, 0x1 ;  /* 0x0000000124245836 */ /* 0x000fe20000000000 */
[----:B------:R-:W-:Y:S01]  /*4c00*/  R2UR UR36, R31 ;  /* 0x000000001f2472ca */ /* 0x000fe200000e0000 */
[----:B------:R-:W-:Y:S01]  /*4c10*/  IMAD R14, R30, R0, R14 ;  /* 0x000000001e0e7224 */ /* 0x000fe200078e020e */
[----:B------:R-:W-:Y:S02]  /*4c20*/  ISETP.NE.U32.AND P2, PT, RZ, UR4, PT ;  /* 0x00000004ff007c0c */ /* 0x000fe4000bf45070 */
[----:B------:R-:W-:Y:S02]  /*4c30*/  R2UR UR37, R36 ;  /* 0x00000000242572ca */ /* 0x000fe400000e0000 */
[----:B------:R-:W-:Y:S01]  /*4c40*/  R2UR UR34, R14 ;  /* 0x000000000e2272ca */ /* 0x000fe200000e0000 */
[----:B------:R-:W-:Y:S01]  /*4c50*/  UISETP.GE.AND UP4, UPT, UR8, URZ, UPT ;  /* 0x000000ff0800728c */ /* 0x000fe2000bf86270 */
[----:B------:R-:W-:Y:S01]  /*4c60*/  ISETP.NE.AND.EX P2, PT, RZ, UR5, PT, P2 ;  /* 0x00000005ff007c0c */ /* 0x000fe2000bf45320 */
[----:B------:R-:W-:Y:S01]  /*4c70*/  VOTEU.ALL UP1, P0 ;  /* 0x0000000000ff7886 */ /* 0x000fe20000020000 */
[----:B------:R-:W-:Y:S01]  /*4c80*/  SHF.L.U32 R14, R29, 0x1f, RZ ;  /* 0x0000001f1d0e7819 */ /* 0x000fe200000006ff */
[----:B------:R-:W-:Y:S07]  /*4c90*/  USHF.L.U32 UR35, UR35, 0x6, URZ ;  /* 0x0000000623237899 */ /* 0x000fee00080006ff */
[----:B------:R-:W-:Y:S02]  /*4ca0*/  @!UP4 UIADD3 UR37, UPT, UPT, -UR37, URZ, URZ ;  /* 0x000000ff2525c290 */ /* 0x000fe4000fffe1ff */
[----:B------:R-:W-:Y:S02]  /*4cb0*/  @!UP1 ULOP3.LUT UR37, URZ, UR7, URZ, 0x33, !UPT ;  /* 0x00000007ff259292 */ /* 0x000fe4000f8e33ff */
[----:B------:R-:W-:Y:S04]  /*4cc0*/  USHF.L.U32 UR34, UR34, 0x7, URZ ;  /* 0x0000000722227899 */ /* 0x000fe800080006ff */
[----:B------:R-:W-:Y:S05]  /*4cd0*/  IMAD R0, RZ, RZ, -UR37 ;  /* 0x80000025ff007e24 */ /* 0x000fea000f8e02ff */
[----:B------:R-:W-:Y:S11]  /*4ce0*/  R2UR UR8, R0 ;  /* 0x00000000000872ca */ /* 0x000ff600000e0000 */
[----:B------:R-:W-:Y:S02]  /*4cf0*/  @!UPT UIADD3 URZ, UPT, UPT, URZ, URZ, URZ ;  /* 0x000000fffffff290 */ /* 0x000fe4000fffe0ff */
[----:B------:R-:W-:Y:S01]  /*4d00*/  UIMAD UR36, UR6, UR8, UR36 ;  /* 0x00000008062472a4 */ /* 0x000fe2000f8e0224 */
[----:B------:R-:W-:Y:S11]  /*4d10*/  BRA.U !UP3, `(.L_x_71) ;  /* 0x000000010b347547 */ /* 0x000ff6000b800000 */
[----:B------:R-:W-:Y:S01]  /*4d20*/  UPLOP3.LUT UP0, UPT, UPT, UPT, UP2, 0x80, 0x8 ;  /* 0x000000000008789c */ /* 0x000fe20003f0f020 */
[----:B------:R-:W-:Y:S02]  /*4d30*/  HFMA2 R0, -RZ, RZ, 0, 5.9604644775390625e-08 ;  /* 0x00000001ff007431 */ /* 0x000fe400000001ff */
[----:B------:R-:W-:Y:S03]  /*4d40*/  IMAD.MOV.U32 R68, RZ, RZ, 0x1 ;  /* 0x00000001ff447424 */ /* 0x000fe600078e00ff */
[----:B------:R-:W-:Y:S05]  /*4d50*/  PLOP3.LUT P0, PT, PT, PT, UP0, 0x80, 0x8 ;  /* 0x000000000008781c */ /* 0x000fea0003f0f008 */
[----:B------:R-:W2:Y:S01]  /*4d60*/  @UP0 LDCU.64 UR10, c[0x0][0x888] ;  /* 0x00011100ff0a07ac */ /* 0x000ea20008000a00 */
[----:B------:R-:W-:Y:S07]  /*4d70*/  @UP0 UIMAD UR8, UR45, UR4, URZ ;  /* 0x000000042d0802a4 */ /* 0x000fee000f8e02ff */
[----:B------:R-:W-:Y:S01]  /*4d80*/  @!P0 PRMT R68, R0, 0x7610, R68 ;  /* 0x0000761000448816 */ /* 0x000fe20000000044 */
[----:B--2---:R-:W-:Y:S03]  /*4d90*/  @UP0 UIMAD.WIDE UR10, UR8, 0x4, UR10 ;  /* 0x00000004080a08a5 */ /* 0x004fe6000f8e020a */
[----:B------:R-:W2:Y:S03]  /*4da0*/  @!UP0 LDCU UR8, c[0x0][0x880] ;  /* 0x00011000ff0887ac */ /* 0x000ea60008000800 */
[----:B------:R-:W-:Y:S01]  /*4db0*/  IMAD.U32 R8, RZ, RZ, UR10 ;  /* 0x0000000aff087e24 */ /* 0x000fe2000f8e00ff */
[----:B------:R-:W-:Y:S05]  /*4dc0*/  MOV R9, UR11 ;  /* 0x0000000b00097c02 */ /* 0x000fea0008000f00 */
[----:B------:R3:W5:Y:S02]  /*4dd0*/  @P0 LDG.E R35, desc[UR46][R8.64] ;  /* 0x0000002e08230981 */ /* 0x000764000c1e1900 */
[----:B--23--:R-:W-:Y:S07]  /*4de0*/  @!P0 IMAD.U32 R35, RZ, RZ, UR8 ;  /* 0x00000008ff238e24 */ /* 0x00cfee000f8e00ff */
.L_x_71:
[----:B-----5:R-:W-:Y:S01]  /*4df0*/  @!P2 FSETP.EQ.AND P0, PT, R35, RZ, PT ;  /* 0x000000ff2300a20b */ /* 0x020fe20003f02000 */
[----:B------:R-:W-:Y:S01]  /*4e00*/  @!UPT UIADD3 URZ, UPT, UPT, URZ, URZ, URZ ;  /* 0x000000fffffff290 */ /* 0x000fe2000fffe0ff */
[----:B------:R-:W-:Y:S11]  /*4e10*/  @!P2 BRA `(.L_x_72) ;  /* 0x000000000014a947 */ /* 0x000ff60003800000 */
[----:B------:R-:W-:Y:S02]  /*4e20*/  LOP3.LUT P2, RZ, R68, 0xff, RZ, 0xc0, !PT ;  /* 0x000000ff44ff7812 */ /* 0x000fe4000784c0ff */
[----:B------:R-:W-:Y:S04]  /*4e30*/  PLOP3.LUT P0, PT, PT, PT, UP0, 0x80, 0x8 ;  /* 0x000000000008781c */ /* 0x000fe80003f0f008 */
[----:B------:R-:W-:Y:S07]  /*4e40*/  PLOP3.LUT P0, PT, P0, PT, PT, 0x8, 0x80 ;  /* 0x000000000080781c */ /* 0x000fee000070e170 */
[----:B------:R-:W-:Y:S11]  /*4e50*/  @P2 FSETP.EQ.AND P0, PT, R35, RZ, PT ;  /* 0x000000ff2300220b */ /* 0x000ff60003f02000 */
[----:B------:R-:W-:Y:S02]  /*4e60*/  @!UPT UIADD3 URZ, UPT, UPT, URZ, URZ, URZ ;  /* 0x000000fffffff290 */ /* 0x000fe4000fffe0ff */
.L_x_72:
[----:B------:R-:W2:Y:S01]  /*4e70*/  SYNCS.PHASECHK.TRANS64.TRYWAIT P2, [UR15+0x60], R14 ;  /* 0x0000600eff0075a7 */ /* 0x000ea2000804110f */
[----:B------:R-:W-:Y:S04]  /*4e80*/  ELECT P4, URZ, PT ;  /* 0x0000000000ff782f */ /* 0x000fe80003880000 */
[----:B------:R-:W-:Y:S11]  /*4e90*/  PLOP3.LUT P4, PT, P0, P4, PT, 0xf2, 0x2f ;  /* 0x00000000002f781c */ /* 0x000ff60000789e72 */
[----:B------:R-:W-:Y:S02]  /*4ea0*/  @!UPT UIADD3 URZ, UPT, UPT, URZ, URZ, URZ ;  /* 0x000000fffffff290 */ /* 0x000fe4000fffe0ff */
[----:B-1----:R-:W-:Y:S05]  /*4eb0*/  @!P4 IADD3 R8, P0, PT, R32, 0x580, RZ ;  /* 0x000005802008c810 */ /* 0x002fea0007f1e0ff */
[----:B------:R-:W-:Y:S01]  /*4ec0*/  @!P4 IMAD.X R2, RZ, RZ, R33, P0 ;  /* 0x000000ffff02c224 */ /* 0x000fe200000e0621 */
[----:B--2---:R-:W-:Y:S07]  /*4ed0*/  @!P2 BRA `(.L_x_73) ;  /* 0x000000480040a947 */ /* 0x004fee0003800000 */
.L_x_157:
[----:B------:R-:W-:Y:S01]  /*4ee0*/  @!P4 R2UR UR9, R8 ;  /* 0x000000000809c2ca */ /* 0x000fe200000e0000 */
[----:B------:R-:W-:Y:S01]  /*4ef0*/  VOTEU.ALL UP1, P4 ;  /* 0x0000000000ff7886 */ /* 0x000fe20002020000 */
[----:B------:R-:W-:Y:S01]  /*4f00*/  @!P4 R2UR UR8, R2 ;  /* 0x000000000208c2ca */ /* 0x000fe200000e0000 */
[----:B-1----:R-:W-:Y:S01]  /*4f10*/  @!P4 IMAD.MOV.U32 R0, RZ, RZ, 0x2000 ;  /* 0x00002000ff00c424 */ /* 0x002fe200078e00ff */
[----:B------:R-:W-:Y:S01]  /*4f20*/  UMOV UR10, 0x0 ;  /* 0x00000000000a7882 */ /* 0x000fe20000000000 */
[----:B------:R-:W-:Y:S01]  /*4f30*/  UMOV UR11, 0x10000000 ;  /* 0x10000000000b7882 */ /* 0x000fe20000000000 */
[----:B------:R-:W-:Y:S01]  /*4f40*/  @!UP1 UIADD3 UR32, UPT, UPT, UR15, 0x400, URZ ;  /* 0x000004000f209890 */ /* 0x000fe2000fffe0ff */
[----:B------:R-:W-:Y:S06]  /*4f50*/  VOTEU.ALL UP1, P4 ;  /* 0x0000000000ff7886 */ /* 0x000fec0002020000 */
[----:B------:R-:W-:Y:S02]  /*4f60*/  IMAD.U32 R8, RZ, RZ, UR9 ;  /* 0x00000009ff087e24 */ /* 0x000fe4000f8e00ff */
[----:B------:R-:W-:Y:S03]  /*4f70*/  IMAD.U32 R9, RZ, RZ, UR8 ;  /* 0x00000008ff097e24 */ /* 0x000fe6000f8e00ff */
[----:B------:R-:W-:Y:S02]  /*4f80*/  @!P4 R2UR UR12, R8 ;  /* 0x00000000080cc2ca */ /* 0x000fe400000e0000 */
[----:B------:R-:W-:Y:S02]  /*4f90*/  @!P4 R2UR UR13, R9 ;  /* 0x00000000090dc2ca */ /* 0x000fe400000e0000 */
[----:B------:R-:W-:Y:S05]  /*4fa0*/  @!P4 IADD3 R8, P0, PT, R32, 0x580, RZ ;  /* 0x000005802008c810 */ /* 0x000fea0007f1e0ff */
[----:B------:R-:W-:Y:S06]  /*4fb0*/  @!P4 IMAD.X R2, RZ, RZ, R33, P0 ;  /* 0x000000ffff02c224 */ /* 0x000fec00000e0621 */
[----:B------:R1:W-:Y:S01]  /*4fc0*/  @!UP1 UTMALDG.4D [UR32], [UR12], desc[UR10] ;  /* 0x00000a200c0095b4 */ /* 0x0003e20008019000 */
[----:B------:R1:W-:Y:S01]  /*4fd0*/  @!P4 SYNCS.ARRIVE.TRANS64.RED.A0TR RZ, [UR15+0x40], R0 ;  /* 0x00004000ffffc9a7 */ /* 0x0003e2000830040f */
[----:B------:R-:W-:Y:S01]  /*4fe0*/  SYNCS.ARRIVE.TRANS64.RED.A1T0 RZ, [UR31], RZ ;  /* 0x000000ffffff79a7 */ /* 0x000fe2000810041f */
[----:B------:R-:W2:Y:S02]  /*4ff0*/  SYNCS.PHASECHK.TRANS64.TRYWAIT P2, [UR15+0x68], R14 ;  /* 0x0000680eff0075a7 */ /* 0x000ea4000804110f */
[----:B-12---:R-:W-:Y:S05]  /*5000*/  @!P2 BRA `(.L_x_74) ;  /* 0x00000048000ca947 */ /* 0x006fea0003800000 */
.L_x_159:
[----:B------:R-:W-:Y:S01]  /*5010*/  @!P4 R2UR UR9, R8 ;  /* 0x000000000809c2ca */ /* 0x000fe200000e0000 */
[----:B------:R-:W-:Y:S01]  /*5020*/  VOTEU.ALL UP1, P4 ;  /* 0x0000000000ff7886 */ /* 0x000fe20002020000 */
[----:B------:R-:W-:Y:S01]  /*5030*/  @!P4 R2UR UR8, R2 ;  /* 0x000000000208c2ca */ /* 0x000fe200000e0000 */
[----:B-1----:R-:W-:Y:S01]  /*5040*/  @!P4 IMAD.MOV.U32 R0, RZ, RZ, 0x2000 ;  /* 0x00002000ff00c424 */ /* 0x002fe200078e00ff */
[----:B------:R-:W-:Y:S01]  /*5050*/  UMOV UR27, UR35 ;  /* 0x00000023001b7c82 */ /* 0x000fe20008000000 */
[----:B------:R-:W-:Y:S01]  /*5060*/  UMOV UR28, UR36 ;  /* 0x00000024001c7c82 */ /* 0x000fe20008000000 */
[----:B------:R-:W-:Y:S02]  /*5070*/  @!UP1 UIADD3 UR26, UPT, UPT, UR34, 0x20, URZ ;  /* 0x00000020221a9890 */ /* 0x000fe4000fffe0ff */
[----:B------:R-:W-:Y:S01]  /*5080*/  @!UP1 UIADD3 UR24, UPT, UPT, UR15, 0x2400, URZ ;  /* 0x000024000f189890 */ /* 0x000fe2000fffe0ff */
[----:B------:R-:W-:Y:S01]  /*5090*/  VOTEU.ALL UP1, P4 ;  /* 0x0000000000ff7886 */ /* 0x000fe20002020000 */
[----:B------:R-:W-:Y:S03]  /*50a0*/  UMOV UR29, UR37 ;  /* 0x00000025001d7c82 */ /* 0x000fe60008000000 */
[----:B------:R-:W-:Y:S01]  /*50b0*/  IMAD.U32 R8, RZ, RZ, UR9 ;  /* 0x00000009ff087e24 */ /* 0x000fe2000f8e00ff */
[----:B------:R-:W-:Y:S01]  /*50c0*/  UMOV UR9, 0x10000000 ;  /* 0x1000000000097882 */ /* 0x000fe20000000000 */
[----:B------:R-:W-:Y:S01]  /*50d0*/  IMAD.U32 R9, RZ, RZ, UR8 ;  /* 0x00000008ff097e24 */ /* 0x000fe2000f8e00ff */
[----:B------:R-:W-:Y:S02]  /*50e0*/  UMOV UR8, 0x0 ;  /* 0x0000000000087882 */ /* 0x000fe40000000000 */
        /* <DEDUP_REMOVED lines=9> */
.L_x_161:
[----:B------:R-:W2:Y:S01]  /*5180*/  LDC.64 R12, c[0x0][0xb18] ;  /* 0x0002c600ff0c7b82 */ /* 0x000ea20000000a00 */
[----:B------:R-:W-:Y:S01]  /*5190*/  @!P4 R2UR UR8, R2 ;  /* 0x000000000208c2ca */ /* 0x000fe200000e0000 */
[----:B------:R-:W-:Y:S01]  /*51a0*/  VOTEU.ALL UP1, P4 ;  /* 0x0000000000ff7886 */ /* 0x000fe20002020000 */
[----:B------:R-:W-:Y:S01]  /*51b0*/  @!P4 R2UR UR9, R8 ;  /* 0x000000000809c2ca */ /* 0x000fe200000e0000 */
[----:B-1----:R-:W-:Y:S01]  /*51c0*/  @!P4 IMAD.MOV.U32 R0, RZ, RZ, 0x2000 ;  /* 0x00002000ff00c424 */ /* 0x002fe200078e00ff */
[----:B------:R-:W-:Y:S03]  /*51d0*/  UMOV UR19, UR35 ;  /* 0x0000002300137c82 */ /* 0x000fe60008000000 */
[----:B------:R-:W1:Y:S01]  /*51e0*/  @!P1 LDC R2, c[0x0][0xb0c] ;  /* 0x0002c300ff029b82 */ /* 0x000e620000000800 */
[----:B------:R-:W-:Y:S01]  /*51f0*/  @!UP1 UIADD3 UR18, UPT, UPT, UR34, 0x40, URZ ;  /* 0x0000004022129890 */ /* 0x000fe2000fffe0ff */
[----:B------:R-:W-:Y:S01]  /*5200*/  @P3 SHF.R.U32.HI R20, RZ, 0x10, R21 ;  /* 0x00000010ff143819 */ /* 0x000fe20000011615 */
[----:B------:R-:W-:Y:S01]  /*5210*/  @!UP1 UIADD3 UR16, UPT, UPT, UR15, 0x4400, URZ ;  /* 0x000044000f109890 */ /* 0x000fe2000fffe0ff */
[----:B------:R-:W-:Y:S01]  /*5220*/  VOTEU.ALL UP1, P4 ;  /* 0x0000000000ff7886 */ /* 0x000fe20002020000 */
[----:B------:R-:W-:Y:S01]  /*5230*/  UMOV UR20, UR36 ;  /* 0x0000002400147c82 */ /* 0x000fe20008000000 */
[----:B------:R-:W-:Y:S01]  /*5240*/  UMOV UR21, UR37 ;  /* 0x0000002500157c82 */ /* 0x000fe20008000000 */
[----:B------:R-:W-:Y:S01]  /*5250*/  IMAD.U32 R9, RZ, RZ, UR8 ;  /* 0x00000008ff097e24 */ /* 0x000fe2000f8e00ff */
[----:B------:R-:W-:Y:S01]  /*5260*/  UMOV UR8, 0x0 ;  /* 0x0000000000087882 */ /* 0x000fe20000000000 */
[----:B------:R-:W-:Y:S01]  /*5270*/  IMAD.U32 R8, RZ, RZ, UR9 ;  /* 0x00000009ff087e24 */ /* 0x000fe2000f8e00ff */
[----:B------:R-:W-:Y:S01]  /*5280*/  UMOV UR9, 0x10000000 ;  /* 0x1000000000097882 */ /* 0x000fe20000000000 */
[----:B------:R-:W-:Y:S02]  /*5290*/  @P3 R2UR UR45, R20 ;  /* 0x00000000142d32ca */ /* 0x000fe400000e0000 */
[----:B------:R-:W-:Y:S02]  /*52a0*/  @!P4 R2UR UR11, R9 ;  /* 0x00000000090bc2ca */ /* 0x000fe400000e0000 */
[----:B------:R-:W-:Y:S02]  /*52b0*/  @!P4 R2UR UR10, R8 ;  /* 0x00000000080ac2ca */ /* 0x000fe400000e0000 */
[----:B------:R-:W3:Y:S11]  /*52c0*/  LDC.64 R8, c[0x0][0xb10] ;  /* 0x0002c400ff087b82 */ /* 0x000ef60000000a00 */
[----:B------:R1:W-:Y:S01]  /*52d0*/  @!UP1 UTMALDG.4D [UR16], [UR10], desc[UR8] ;  /* 0x000008100a0095b4 */ /* 0x0003e20008019000 */
[----:B------:R5:W-:Y:S01]  /*52e0*/  @!P4 SYNCS.ARRIVE.TRANS64.RED.A0TR RZ, [UR15+0x50], R0 ;  /* 0x00005000ffffc9a7 */ /* 0x000be2000830040f */
[C---:B---3--:R-:W-:Y:S01]  /*52f0*/  @!P1 IMAD.HI.U32 R8, R11.reuse, R8, RZ ;  /* 0x000000080b089227 */ /* 0x048fe200078e00ff */
[----:B--2---:R-:W-:Y:S02]  /*5300*/  @!P1 ISETP.NE.AND P0, PT, R12, 0x1, PT ;  /* 0x000000010c00980c */ /* 0x004fe40003f05270 */
[----:B-1----:R-:W-:Y:S01]  /*5310*/  @!P1 ISETP.NE.AND P2, PT, R2, 0x1, PT ;  /* 0x000000010200980c */ /* 0x002fe20003f45270 */
[----:B------:R-:W-:Y:S01]  /*5320*/  SYNCS.ARRIVE.TRANS64.RED.A1T0 RZ, [UR48], RZ ;  /* 0x000000ffffff79a7 */ /* 0x000fe20008100430 */
[C---:B------:R-:W-:Y:S01]  /*5330*/  @!P1 IMAD.HI.U32 R13, R10.reuse, R13, RZ ;  /* 0x0000000d0a0d9227 */ /* 0x040fe200078e00ff */
[----:B------:R-:W-:Y:S04]  /*5340*/  @!P1 SHF.R.U32.HI R8, RZ, R9, R8 ;  /* 0x00000009ff089219 */ /* 0x000fe80000011608 */
[----:B------:R-:W-:Y:S01]  /*5350*/  @!P1 SEL R8, R11, R8, !P2 ;  /* 0x000000080b089207 */ /* 0x000fe20005000000 */
[----:B------:R-:W1:Y:S01]  /*5360*/  SYNCS.PHASECHK.TRANS64.TRYWAIT P5, [UR15+0x78], R14 ;  /* 0x0000780eff0075a7 */ /* 0x000e6200080a110f */
[----:B-----5:R-:W2:Y:S02]  /*5370*/  @!P1 LDC R0, c[0x0][0xb20] ;  /* 0x0002c800ff009b82 */ /* 0x020ea40000000800 */
[----:B--2---:R-:W-:Y:S04]  /*5380*/  @!P1 SHF.R.U32.HI R0, RZ, R0, R13 ;  /* 0x00000000ff009219 */ /* 0x004fe8000001160d */
[----:B------:R-:W-:Y:S05]  /*5390*/  @!P1 SEL R9, R10, R0, !P0 ;  /* 0x000000000a099207 */ /* 0x000fea0004000000 */
[----:B------:R-:W-:Y:S02]  /*53a0*/  @!P1 IMAD.IADD R0, R9, 0x1, -R8 ;  /* 0x0000000109009824 */ /* 0x000fe400078e0a08 */
[----:B------:R-:W-:Y:S02]  /*53b0*/  @!P1 IMAD.IADD R8, R8, 0x1, -R9 ;  /* 0x0000000108089824 */ /* 0x000fe400078e0a09 */
[----:B------:R-:W-:Y:S02]  /*53c0*/  @!P1 IMAD R11, R0, R2, R11 ;  /* 0x00000002000b9224 */ /* 0x000fe400078e020b */
[----:B------:R-:W-:Y:S01]  /*53d0*/  @!P1 IMAD R10, R8, R12, R10 ;  /* 0x0000000c080a9224 */ /* 0x000fe200078e020a */
[----:B-1----:R-:W-:Y:S06]  /*53e0*/  @!P5 BRA `(.L_x_76) ;  /* 0x000000440044d947 */ /* 0x002fec0003800000 */
.L_x_163:
[----:B------:R-:W-:Y:S01]  /*53f0*/  @!P4 IADD3 R2, P0, PT, R32, 0x580, RZ ;  /* 0x000005802002c810 */ /* 0x000fe20007f1e0ff */
[----:B------:R-:W-:Y:S01]  /*5400*/  VOTEU.ALL UP1, P4 ;  /* 0x0000000000ff7886 */ /* 0x000fe20002020000 */
[----:B------:R-:W-:Y:S01]  /*5410*/  UMOV UR20, 0x0 ;  /* 0x0000000000147882 */ /* 0x000fe20000000000 */
[----:B------:R-:W-:Y:S01]  /*5420*/  UMOV UR21, 0x10000000 ;  /* 0x1000000000157882 */ /* 0x000fe20000000000 */
[----:B------:R-:W-:Y:S01]  /*5430*/  @!P4 R2UR UR9, R2 ;  /* 0x000000000209c2ca */ /* 0x000fe200000e0000 */
[----:B-1----:R-:W-:Y:S01]  /*5440*/  @!P4 IMAD.X R0, RZ, RZ, R33, P0 ;  /* 0x000000ffff00c224 */ /* 0x002fe200000e0621 */
[----:B------:R-:W-:Y:S01]  /*5450*/  @!UP1 UIADD3 UR10, UPT, UPT, UR34, 0x60, URZ ;  /* 0x00000060220a9890 */ /* 0x000fe2000fffe0ff */
[----:B------:R-:W-:Y:S01]  /*5460*/  LOP3.LUT R29, R29, 0x1, RZ, 0x3c, !PT ;  /* 0x000000011d1d7812 */ /* 0x000fe200078e3cff */
[----:B------:R-:W-:Y:S01]  /*5470*/  UMOV UR11, UR35 ;  /* 0x00000023000b7c82 */ /* 0x000fe20008000000 */
[----:B------:R-:W-:Y:S01]  /*5480*/  UMOV UR12, UR36 ;  /* 0x00000024000c7c82 */ /* 0x000fe20008000000 */
[----:B------:R-:W-:Y:S01]  /*5490*/  @!P4 R2UR UR8, R0 ;  /* 0x000000000008c2ca */ /* 0x000fe200000e0000 */
[----:B------:R-:W-:Y:S01]  /*54a0*/  UMOV UR13, UR37 ;  /* 0x00000025000d7c82 */ /* 0x000fe20008000000 */
[----:B------:R-:W-:Y:S01]  /*54b0*/  LOP3.LUT R28, R28, 0x1, RZ, 0x3c, !PT ;  /* 0x000000011c1c7812 */ /* 0x000fe200078e3cff */
[----:B------:R-:W-:Y:S02]  /*54c0*/  IMAD.IADD R14, R10, 0x1, R66 ;  /* 0x000000010a0e7824 */ /* 0x000fe400078e0242 */
[----:B------:R-:W-:Y:S02]  /*54d0*/  IMAD.IADD R15, R11, 0x1, R67 ;  /* 0x000000010b0f7824 */ /* 0x000fe400078e0243 */
[----:B------:R-:W-:Y:S01]  /*54e0*/  IMAD.U32 R8, RZ, RZ, UR9 ;  /* 0x00000009ff087e24 */ /* 0x000fe2000f8e00ff */
[----:B------:R-:W-:Y:S04]  /*54f0*/  @!UP1 UIADD3 UR9, UPT, UPT, UR15, 0x58, URZ ;  /* 0x000000580f099890 */ /* 0x000fe8000fffe0ff */
[----:B------:R-:W-:Y:S01]  /*5500*/  @!P4 R2UR UR18, R8 ;  /* 0x000000000812c2ca */ /* 0x000fe200000e0000 */
[----:B------:R-:W-:Y:S01]  /*5510*/  IMAD.U32 R9, RZ, RZ, UR8 ;  /* 0x00000008ff097e24 */ /* 0x000fe2000f8e00ff */
[----:B------:R-:W-:Y:S01]  /*5520*/  @!UP1 UIADD3 UR8, UPT, UPT, UR15, 0x6400, URZ ;  /* 0x000064000f089890 */ /* 0x000fe2000fffe0ff */
[----:B------:R-:W-:Y:S03]  /*5530*/  VOTEU.ALL UP1, P4 ;  /* 0x0000000000ff7886 */ /* 0x000fe60002020000 */
[----:B------:R-:W-:Y:S11]  /*5540*/  @!P4 R2UR UR19, R9 ;  /* 0x000000000913c2ca */ /* 0x000ff600000e0000 */
[----:B------:R-:W-:Y:S02]  /*5550*/  @!UPT UIADD3 URZ, UPT, UPT, URZ, URZ, URZ ;  /* 0x000000fffffff290 */ /* 0x000fe4000fffe0ff */
[----:B------:R3:W-:Y:S01]  /*5560*/  @!UP1 UTMALDG.4D [UR8], [UR18], desc[UR20] ;  /* 0x00001408120095b4 */ /* 0x0007e20008019000 */
[----:B------:R3:W-:Y:S01]  /*5570*/  @!P4 SYNCS.ARRIVE.TRANS64.RED.A0TR RZ, [UR15+0x58], R27 ;  /* 0x0000581bffffc9a7 */ /* 0x0007e2000830040f */
[----:B------:R-:W-:Y:S01]  /*5580*/  UPLOP3.LUT UP1, UPT, UPT, UPT, UPT, 0x80, 0x8 ;  /* 0x000000000008789c */ /* 0x000fe20003f2f070 */
[----:B------:R-:W-:Y:S01]  /*5590*/  SYNCS.ARRIVE.TRANS64.RED.A1T0 RZ, [UR23], RZ ;  /* 0x000000ffffff79a7 */ /* 0x000fe20008100417 */
[----:B------:R-:W-:Y:S09]  /*55a0*/  @P3 BRA `(.L_x_77) ;  /* 0xffffffec00dc3947 */ /* 0x000ff2000383ffff */
[----:B------:R-:W-:-:S04]  /*55b0*/  SHF.L.U32 R2, R29, 0x1f, RZ ;  /* 0x0000001f1d027819 */ /* 0x000fc800000006ff */
[----:B------:R-:W1:Y:S02]  /*55c0*/  SYNCS.PHASECHK.TRANS64.TRYWAIT P0, [UR15+0x60], R2 ;  /* 0x00006002ff0075a7 */ /* 0x000e64000800110f */
[----:B-1----:R-:W-:Y:S05]  /*55d0*/  @!P0 BRA `(.L_x_78) ;  /* 0x0000004000e08947 */ /* 0x002fea0003800000 */
.L_x_165:
[----:B------:R-:W2:Y:S02]  /*55e0*/  SYNCS.PHASECHK.TRANS64.TRYWAIT P0, [UR15+0x68], R2 ;  /* 0x00006802ff0075a7 */ /* 0x000ea4000800110f */
[----:B--2---:R-:W-:Y:S05]  /*55f0*/  @!P0 BRA `(.L_x_79) ;  /* 0x0000004000f08947 */ /* 0x004fea0003800000 */
.L_x_167:
[----:B------:R-:W2:Y:S02]  /*5600*/  SYNCS.PHASECHK.TRANS64.TRYWAIT P0, [UR15+0x70], R2 ;  /* 0x00007002ff0075a7 */ /* 0x000ea4000800110f */
[----:B--2---:R-:W-:Y:S05]  /*5610*/  @!P0 BRA `(.L_x_80) ;  /* 0x0000004400008947 */ /* 0x004fea0003800000 */
.L_x_169:
[----:B-1----:R-:W-:-:S07]  /*5620*/  MOV R0, UR15 ;  /* 0x0000000f00007c02 */ /* 0x002fce0008000f00 */
.L_x_81:
[----:B-1----:R-:W-:-:S04]  /*5630*/  SHF.L.U32 R2, R29, 0x1f, RZ ;  /* 0x0000001f1d027819 */ /* 0x002fc800000006ff */
[----:B------:R1:W2:Y:S03]  /*5640*/  SYNCS.PHASECHK.TRANS64.TRYWAIT P0, [R0+URZ+0x78], R2 ;  /* 0x00007802000075a7 */ /* 0x0002a600080011ff */
[----:B--2---:R-:W-:Y:S05]  /*5650*/  @!P0 NANOSLEEP.SYNCS 0x989680 ;  /* 0x009896800000895d */ /* 0x004fea0003900000 */
[----:B------:R-:W2:Y:S02]  /*5660*/  @!P0 SYNCS.PHASECHK.TRANS64 P0, [R0+URZ+0x78], R2 ;  /* 0x00007802000085a7 */ /* 0x000ea400080010ff */
[----:B--23--:R-:W-:Y:S05]  /*5670*/  @P0 EXIT ;  /* 0x000000000000094d */ /* 0x00cfea0003800000 */
[----:B------:R-:W-:Y:S05]  /*5680*/  BRA `(.L_x_81) ;  /* 0xfffffffc00e87947 */ /* 0x000fea000383ffff */
.L_x_66:
[----:B------:R-:W-:-:S06]  /*5690*/  UISETP.GE.AND UP1, UPT, UR4, 0x4, UPT ;  /* 0x000000040400788c */ /* 0x000fcc000bf26270 */
[----:B------:R-:W-:-:S13]  /*56a0*/  PLOP3.LUT P0, PT, PT, PT, UP1, 0x80, 0x8 ;  /* 0x000000000008781c */ /* 0x000fda0003f0f018 */
[----:B-1----:R-:W-:Y:S05]  /*56b0*/  @!P0 EXIT ;  /* 0x000000000000894d */ /* 0x002fea0003800000 */
[----:B------:R-:W-:Y:S01]  /*56c0*/  BAR.SYNC.DEFER_BLOCKING 0x6, 0xa0 ;  /* 0x0182800000007b1d */ /* 0x000fe20000010000 */
[C---:B------:R-:W-:Y:S01]  /*56d0*/  IMAD.SHL.U32 R3, R77.reuse, 0x20, RZ ;  /* 0x000000204d037824 */ /* 0x040fe200078e00ff */
[C---:B------:R-:W-:Y:S01]  /*56e0*/  R2P PR, R77.reuse, 0x6 ;  /* 0x000000064d007804 */ /* 0x040fe20000000000 */
[C---:B------:R-:W-:Y:S02]  /*56f0*/  IMAD.SHL.U32 R0, R77.reuse, 0x10, RZ ;  /* 0x000000104d007824 */ /* 0x040fe400078e00ff */
[----:B------:R-:W-:Y:S01]  /*5700*/  IMAD.SHL.U32 R76, R77, 0x4, RZ ;  /* 0x000000044d4c7824 */ /* 0x000fe200078e00ff */
[----:B------:R-:W-:Y:S01]  /*5710*/  UMOV UR50, 0x400 ;  /* 0x0000040000327882 */ /* 0x000fe20000000000 */
[C---:B------:R-:W-:Y:S01]  /*5720*/  LOP3.LUT R4, R3.reuse, 0xe0, RZ, 0xc0, !PT ;  /* 0x000000e003047812 */ /* 0x040fe200078ec0ff */
[----:B------:R-:W-:Y:S01]  /*5730*/  ULEA UR50, UR48, UR50, 0x18 ;  /* 0x0000003230327291 */ /* 0x000fe2000f8ec0ff */
[----:B------:R-:W-:Y:S01]  /*5740*/  LOP3.LUT R3, R3, 0x100, RZ, 0xc0, !PT ;  /* 0x0000010003037812 */ /* 0x000fe200078ec0ff */
[----:B------:R-:W1:Y:S01]  /*5750*/  LDC R72, c[0x0][0x370] ;  /* 0x0000dc00ff487b82 */ /* 0x000e620000000800 */
[----:B------:R-:W-:Y:S01]  /*5760*/  LOP3.LUT R76, R4, 0x1c, R76, 0xf8, !PT ;  /* 0x0000001c044c7812 */ /* 0x000fe200078ef84c */
[----:B------:R-:W-:Y:S01]  /*5770*/  UIADD3 UR4, UPT, UPT, UR50, 0x400, URZ ;  /* 0x0000040032047890 */ /* 0x000fe2000fffe0ff */
[----:B------:R-:W-:Y:S01]  /*5780*/  LOP3.LUT R0, R3, 0x600, R0, 0xf8, !PT ;  /* 0x0000060003007812 */ /* 0x000fe200078ef800 */
[C---:B------:R-:W-:Y:S01]  /*5790*/  IMAD.U32 R32, R77.reuse, 0x10000, RZ ;  /* 0x000100004d207824 */ /* 0x040fe200078e00ff */
[----:B------:R-:W-:Y:S01]  /*57a0*/  SHF.R.U32.HI R4, RZ, 0x2, R77 ;  /* 0x00000002ff047819 */ /* 0x000fe2000001164d */
[----:B------:R-:W-:Y:S01]  /*57b0*/  IMAD.MOV.U32 R82, RZ, RZ, 0x10 ;  /* 0x00000010ff527424 */ /* 0x000fe200078e00ff */
[----:B------:R-:W-:Y:S01]  /*57c0*/  LOP3.LUT R77, R77, 0x60, RZ, 0xc0, !PT ;  /* 0x000000604d4d7812 */ /* 0x000fe200078ec0ff */
[----:B------:R-:W2:Y:S01]  /*57d0*/  LDC R28, c[0x0][0xb0c] ;  /* 0x0002c300ff1c7b82 */ /* 0x000ea20000000800 */
[----:B------:R-:W-:Y:S01]  /*57e0*/  LOP3.LUT R76, R76, 0x4, R4, 0x78, !PT ;  /* 0x000000044c4c7812 */ /* 0x000fe200078e7804 */
[----:B------:R-:W-:Y:S01]  /*57f0*/  IMAD.MOV.U32 R81, RZ, RZ, 0x20 ;  /* 0x00000020ff517424 */ /* 0x000fe200078e00ff */
[----:B------:R-:W-:Y:S01]  /*5800*/  SHF.R.S32.HI R4, RZ, 0x1f, R80 ;  /* 0x0000001fff047819 */ /* 0x000fe20000011450 */
[----:B------:R-:W-:Y:S01]  /*5810*/  IMAD.MOV.U32 R75, RZ, RZ, 0x1 ;  /* 0x00000001ff4b7424 */ /* 0x000fe200078e00ff */
[----:B------:R-:W-:Y:S01]  /*5820*/  LOP3.LUT R76, R0, R76, RZ, 0xfc, !PT ;  /* 0x0000004c004c7212 */ /* 0x000fe200078efcff */
[----:B------:R-:W3:Y:S01]  /*5830*/  LDS R2, [UR50+0xe0] ;  /* 0x0000e032ff027984 */ /* 0x000ee20008000800 */
[----:B------:R-:W-:Y:S01]  /*5840*/  LEA.HI R80, R4, R80, RZ, 0x7 ;  /* 0x0000005004507211 */ /* 0x000fe200078f38ff */
[----:B------:R-:W4:Y:S01]  /*5850*/  LDC R70, c[0x0][0xb20] ;  /* 0x0002c800ff467b82 */ /* 0x000f220000000800 */
[----:B------:R-:W-:Y:S01]  /*5860*/  IMAD.MOV.U32 R31, RZ, RZ, RZ ;  /* 0x000000ffff1f7224 */ /* 0x000fe200078e00ff */
[----:B------:R-:W-:Y:S01]  /*5870*/  LOP3.LUT R32, R32, 0x600000, RZ, 0xc0, !PT ;  /* 0x0060000020207812 */ /* 0x000fe200078ec0ff */
[----:B------:R-:W-:Y:S01]  /*5880*/  IMAD.MOV.U32 R74, RZ, RZ, RZ ;  /* 0x000000ffff4a7224 */ /* 0x000fe200078e00ff */
[----:B------:R-:W-:Y:S01]  /*5890*/  SEL R82, R82, 0xfffffff0, !P2 ;  /* 0xfffffff052527807 */ /* 0x000fe20005000000 */
[----:B------:R-:W-:Y:S01]  /*58a0*/  IMAD.MOV.U32 R73, RZ, RZ, RZ ;  /* 0x000000ffff497224 */ /* 0x000fe200078e00ff */
[----:B------:R-:W-:Y:S01]  /*58b0*/  SEL R81, R81, 0xffffffe0, !P1 ;  /* 0xffffffe051517807 */ /* 0x000fe20004800000 */
[----:B------:R-:W-:Y:S01]  /*58c0*/  IMAD.U32 R79, RZ, RZ, UR4 ;  /* 0x00000004ff4f7e24 */ /* 0x000fe2000f8e00ff */
[----:B------:R-:W1:Y:S01]  /*58d0*/  LDC R27, c[0x0][0xb30] ;  /* 0x0002cc00ff1b7b82 */ /* 0x000e620000000800 */
[----:B------:R-:W-:Y:S01]  /*58e0*/  SHF.R.S32.HI R80, RZ, 0x7, R80 ;  /* 0x00000007ff507819 */ /* 0x000fe20000011450 */
[----:B------:R-:W1:Y:S01]  /*58f0*/  LDCU.64 UR56, c[0x0][0x348] ;  /* 0x00006900ff3877ac */ /* 0x000e620008000a00 */
[----:B------:R-:W1:Y:S05]  /*5900*/  LDCU.64 UR36, c[0x0][0x888] ;  /* 0x00011100ff2477ac */ /* 0x000e6a0008000a00 */
[----:B------:R-:W1:Y:S01]  /*5910*/  LDC R69, c[0x0][0x388] ;  /* 0x0000e200ff457b82 */ /* 0x000e620000000800 */
[----:B------:R-:W1:Y:S01]  /*5920*/  LDCU.64 UR38, c[0x0][0x890] ;  /* 0x00011200ff2677ac */ /* 0x000e620008000a00 */
[----:B------:R-:W-:Y:S01]  /*5930*/  UMOV UR53, URZ ;  /* 0x000000ff00357c82 */ /* 0x000fe20008000000 */
[----:B------:R-:W-:-:S05]  /*5940*/  UMOV UR54, URZ ;  /* 0x000000ff00367c82 */ /* 0x000fca0008000000 */
[----:B------:R-:W1:Y:S08]  /*5950*/  LDC.64 R64, c[0x0][0xb10] ;  /* 0x0002c400ff407b82 */ /* 0x000e700000000a00 */
[----:B------:R-:W1:Y:S01]  /*5960*/  LDC.64 R24, c[0x0][0xb18] ;  /* 0x0002c600ff187b82 */ /* 0x000e620000000a00 */
[C---:B---3--:R-:W-:Y:S01]  /*5970*/  VIADD R3, R2.reuse, 0x80 ;  /* 0x0000008002037836 */ /* 0x048fe20000000000 */
[----:B------:R-:W-:-:S06]  /*5980*/  LOP3.LUT R2, R2, 0xffff, RZ, 0xc0, !PT ;  /* 0x0000ffff02027812 */ /* 0x000fcc00078ec0ff */
[----:B------:R-:W3:Y:S01]  /*5990*/  LDC.64 R22, c[0x0][0xb28] ;  /* 0x0002ca00ff167b82 */ /* 0x000ee20000000a00 */
[----:B------:R-:W-:-:S05]  /*59a0*/  LOP3.LUT R3, R3, 0xffff, RZ, 0xc0, !PT ;  /* 0x0000ffff03037812 */ /* 0x000fca00078ec0ff */
[----:B------:R1:W-:Y:S02]  /*59b0*/  STL.64 [R1], R2 ;  /* 0x0000000201007387 */ /* 0x0003e40000100a00 */
[----:B------:R-:W1:Y:S08]  /*59c0*/  LDC.64 R62, c[0x0][0x8b0] ;  /* 0x00022c00ff3e7b82 */ /* 0x000e700000000a00 */
[----:B------:R-:W1:Y:S08]  /*59d0*/  LDC.64 R60, c[0x0][0x8a8] ;  /* 0x00022a00ff3c7b82 */ /* 0x000e700000000a00 */
[----:B--2-4-:R-:W1:Y:S02]  /*59e0*/  LDC R71, c[0x0][0x374] ;  /* 0x0000dd00ff477b82 */ /* 0x014e640000000800 */
.L_x_125:
[----:B-1----:R-:W-:Y:S04]  /*59f0*/  SHF.L.U32 R2, R73, 0x1f, RZ ;  /* 0x0000001f49027819 */ /* 0x002fe800000006ff */
[----:B------:R-:W1:Y:S02]  /*5a00*/  SYNCS.PHASECHK.TRANS64.TRYWAIT P0, [UR50+0x90], R2 ;  /* 0x00009002ff0075a7 */ /* 0x000e640008001132 */
[----:B-1----:R-:W-:Y:S05]  /*5a10*/  @!P0 BRA `(.L_x_82) ;  /* 0x0000004000188947 */ /* 0x002fea0003800000 */
.L_x_171:
[----:B------:R-:W2:Y:S01]  /*5a20*/  LDS.128 R8, [UR50+0xd0] ;  /* 0x0000d032ff087984 */ /* 0x000ea20008000c00 */
[----:B------:R-:W-:Y:S01]  /*5a30*/  UIADD3 UR4, UPT, UPT, UR50, 0x98, URZ ;  /* 0x0000009832047890 */ /* 0x000fe2000fffe0ff */
[----:B-1----:R-:W-:Y:S01]  /*5a40*/  IMAD R0, R31, 0x4, R1 ;  /* 0x000000041f007824 */ /* 0x002fe200078e0201 */
[-C--:B------:R-:W-:Y:S02]  /*5a50*/  IABS R5, R80.reuse ;  /* 0x0000005000057213 */ /* 0x080fe40000000000 */
[----:B------:R-:W-:Y:S01]  /*5a60*/  UPRMT UR4, URZ, 0x654, UR4 ;  /* 0x00000654ff047896 */ /* 0x000fe20008000004 */
[----:B------:R-:W-:Y:S01]  /*5a70*/  IABS R2, R80 ;  /* 0x0000005000027213 */ /* 0x000fe20000000000 */
[----:B------:R-:W1:Y:S01]  /*5a80*/  I2F.RP R6, R5 ;  /* 0x0000000500067306 */ /* 0x000e620000209400 */
[----:B------:R-:W-:Y:S01]  /*5a90*/  @!PT LDS RZ, [RZ] ;  /* 0x00000000fffff984 */ /* 0x000fe20000000800 */
[----:B------:R-:W-:Y:S01]  /*5aa0*/  @!PT LDS RZ, [RZ] ;  /* 0x00000000fffff984 */ /* 0x000fe20000000800 */
[----:B------:R-:W-:Y:S01]  /*5ab0*/  @!PT LDS RZ, [RZ] ;  /* 0x00000000fffff984 */ /* 0x000fe20000000800 */
[----:B------:R-:W-:Y:S01]  /*5ac0*/  @!PT LDS RZ, [RZ] ;  /* 0x00000000fffff984 */ /* 0x000fe20000000800 */
[----:B------:R4:W-:Y:S06]  /*5ad0*/  MEMBAR.ALL.CTA ;  /* 0x0000000000007992 */ /* 0x0009ec0000008000 */
[----:B----4-:R-:W4:Y:S01]  /*5ae0*/  FENCE.VIEW.ASYNC.S ;  /* 0x00000000000073c6 */ /* 0x010f220000000000 */
[----:B------:R-:W-:Y:S02]  /*5af0*/  IABS R3, R14 ;  /* 0x0000000e00037213 */ /* 0x000fe40000000000 */
[----:B------:R-:W-:Y:S01]  /*5b00*/  IADD3 R2, PT, PT, RZ, -R2, RZ ;  /* 0x80000002ff027210 */ /* 0x000fe20007ffe0ff */
[----:B----4-:R-:W-:Y:S04]  /*5b10*/  SYNCS.ARRIVE.TRANS64.RED.A1T0 RZ, [UR4], RZ ;  /* 0x000000ffffff79a7 */ /* 0x010fe80008100404 */
[----:B------:R4:W5:Y:S01]  /*5b20*/  LDL R16, [R0] ;  /* 0x0000000000107983 */ /* 0x0009620000100800 */
[----:B--2---:R-:W-:Y:S01]  /*5b30*/  LOP3.LUT P5, RZ, R10, 0x1, RZ, 0xc0, !PT ;  /* 0x000000010aff7812 */ /* 0x004fe200078ac0ff */
[----:B-1----:R-:W1:Y:S03]  /*5b40*/  MUFU.RCP R6, R6 ;  /* 0x0000000600067308 */ /* 0x002e660000001000 */
[----:B------:R-:W-:Y:S09]  /*5b50*/  P2R R83, PR, RZ, 0x20 ;  /* 0x00000020ff537803 */ /* 0x000ff20000000000 */
[----:B------:R-:W-:Y:S02]  /*5b60*/  @P5 MOV R30, R8 ;  /* 0x00000008001e5202 */ /* 0x000fe40000000f00 */
[----:B------:R-:W-:Y:S02]  /*5b70*/  @P5 LOP3.LUT R29, R9, 0xffff, RZ, 0xc0, !PT ;  /* 0x0000ffff091d5812 */ /* 0x000fe400078ec0ff */
[----:B----4-:R-:W-:Y:S01]  /*5b80*/  IABS R0, R69 ;  /* 0x0000004500007213 */ /* 0x010fe20000000000 */
[----:B-1----:R-:W-:Y:S03]  /*5b90*/  VIADD R6, R6, 0xffffffe ;  /* 0x0ffffffe06067836 */ /* 0x002fe60000000000 */
[----:B------:R-:W-:Y:S10]  /*5ba0*/  I2F.RP R4, R0 ;  /* 0x0000000000047306 */ /* 0x000ff40000209400 */
[----:B------:R-:W1:Y:S02]  /*5bb0*/  F2I.FTZ.U32.TRUNC.NTZ R7, R6 ;  /* 0x0000000600077305 */ /* 0x000e64000021f000 */
[--C-:B-1----:R-:W-:Y:S02]  /*5bc0*/  IMAD.MOV R12, RZ, RZ, -R7.reuse ;  /* 0x000000ffff0c7224 */ /* 0x102fe400078e0a07 */
[----:B------:R-:W-:Y:S02]  /*5bd0*/  IMAD.MOV.U32 R6, RZ, RZ, RZ ;  /* 0x000000ffff067224 */ /* 0x000fe400078e00ff */
[----:B------:R-:W-:Y:S04]  /*5be0*/  IMAD R12, R12, R5, RZ ;  /* 0x000000050c0c7224 */ /* 0x000fe800078e02ff */
[----:B------:R-:W-:Y:S06]  /*5bf0*/  IMAD.HI.U32 R12, R7, R12, R6 ;  /* 0x0000000c070c7227 */ /* 0x000fec00078e0006 */
[----:B------:R-:W-:Y:S04]  /*5c00*/  IMAD.HI.U32 R12, R12, R3, RZ ;  /* 0x000000030c0c7227 */ /* 0x000fe800078e00ff */
[----:B------:R-:W-:Y:S02]  /*5c10*/  IMAD R3, R12, R2, R3 ;  /* 0x000000020c037224 */ /* 0x000fe400078e0203 */
[----:B------:R-:W1:Y:S03]  /*5c20*/  MUFU.RCP R2, R4 ;  /* 0x0000000400027308 */ /* 0x000e660000001000 */
[----:B------:R-:W-:Y:S11]  /*5c30*/  ISETP.GT.U32.AND P0, PT, R5, R3, PT ;  /* 0x000000030500720c */ /* 0x000ff60003f04070 */
[----:B------:R-:W-:Y:S02]  /*5c40*/  @!UPT UIADD3 URZ, UPT, UPT, URZ, URZ, URZ ;  /* 0x000000fffffff290 */ /* 0x000fe4000fffe0ff */
[----:B------:R-:W-:Y:S02]  /*5c50*/  @!P0 IMAD.IADD R3, R3, 0x1, -R5 ;  /* 0x0000000103038824 */ /* 0x000fe400078e0a05 */
[----:B-1----:R-:W-:Y:S02]  /*5c60*/  VIADD R2, R2, 0xffffffe ;  /* 0x0ffffffe02027836 */ /* 0x002fe40000000000 */
[----:B------:R-:W-:Y:S01]  /*5c70*/  @!P0 VIADD R12, R12, 0x1 ;  /* 0x000000010c0c8836 */ /* 0x000fe20000000000 */
[----:B------:R-:W-:Y:S01]  /*5c80*/  ISETP.GE.U32.AND P2, PT, R3, R5, PT ;  /* 0x000000050300720c */ /* 0x000fe20003f46070 */
[----:B------:R-:W-:Y:S01]  /*5c90*/  IMAD.MOV.U32 R4, RZ, RZ, RZ ;  /* 0x000000ffff047224 */ /* 0x000fe200078e00ff */
[-C--:B------:R-:W-:Y:S01]  /*5ca0*/  LOP3.LUT R3, R14, R80.reuse, RZ, 0x3c, !PT ;  /* 0x000000500e037212 */ /* 0x080fe200078e3cff */
[----:B------:R-:W1:Y:S01]  /*5cb0*/  F2I.FTZ.U32.TRUNC.NTZ R5, R2 ;  /* 0x0000000200057305 */ /* 0x000e62000021f000 */
[----:B------:R-:W-:Y:S02]  /*5cc0*/  ISETP.NE.AND P0, PT, R80, RZ, PT ;  /* 0x000000ff5000720c */ /* 0x000fe40003f05270 */
[----:B------:R-:W-:Y:S07]  /*5cd0*/  ISETP.GE.AND P1, PT, R3, RZ, PT ;  /* 0x000000ff0300720c */ /* 0x000fee0003f26270 */
[----:B------:R-:W-:Y:S01]  /*5ce0*/  @P2 IADD3 R12, PT, PT, R12, 0x1, RZ ;  /* 0x000000010c0c2810 */ /* 0x000fe20007ffe0ff */
[--C-:B-1----:R-:W-:Y:S05]  /*5cf0*/  IMAD.MOV R2, RZ, RZ, -R5.reuse ;  /* 0x000000ffff027224 */ /* 0x102fea00078e0a05 */
[----:B------:R-:W-:Y:S01]  /*5d00*/  @!P1 IMAD.MOV R12, RZ, RZ, -R12 ;  /* 0x000000ffff0c9224 */ /* 0x000fe200078e0a0c */
[----:B------:R-:W-:Y:S01]  /*5d10*/  @!P0 LOP3.LUT R12, RZ, R80, RZ, 0x33, !PT ;  /* 0x00000050ff0c8212 */ /* 0x000fe200078e33ff */
[----:B------:R-:W-:Y:S01]  /*5d20*/  IMAD R3, R2, R0, RZ ;  /* 0x0000000002037224 */ /* 0x000fe200078e02ff */
[----:B------:R-:W-:Y:S02]  /*5d30*/  ISETP.GE.AND P0, PT, R26, 0x1, PT ;  /* 0x000000011a00780c */ /* 0x000fe40003f06270 */
[----:B------:R-:W-:Y:S01]  /*5d40*/  IABS R2, R12 ;  /* 0x0000000c00027213 */ /* 0x000fe20000000000 */
[----:B------:R-:W-:Y:S01]  /*5d50*/  IMAD.HI.U32 R5, R5, R3, R4 ;  /* 0x0000000305057227 */ /* 0x000fe200078e0004 */
[----:B------:R-:W-:Y:S05]  /*5d60*/  LOP3.LUT R7, R12, R69, RZ, 0x3c, !PT ;  /* 0x000000450c077212 */ /* 0x000fea00078e3cff */
[----:B------:R-:W-:Y:S05]  /*5d70*/  IMAD.HI.U32 R13, R5, R2, RZ ;  /* 0x00000002050d7227 */ /* 0x000fea00078e00ff */
[----:B------:R-:W-:Y:S05]  /*5d80*/  IADD3 R3, PT, PT, -R13, RZ, RZ ;  /* 0x000000ff0d037210 */ /* 0x000fea0007ffe1ff */
[C---:B------:R-:W-:Y:S05]  /*5d90*/  IMAD R2, R0.reuse, R3, R2 ;  /* 0x0000000300027224 */ /* 0x040fea00078e0202 */
[----:B------:R-:W-:Y:S11]  /*5da0*/  ISETP.GT.U32.AND P3, PT, R0, R2, PT ;  /* 0x000000020000720c */ /* 0x000ff60003f64070 */
[----:B------:R-:W-:Y:S02]  /*5db0*/  @!UPT UIADD3 URZ, UPT, UPT, URZ, URZ, URZ ;  /* 0x000000fffffff290 */ /* 0x000fe4000fffe0ff */
[----:B------:R-:W-:Y:S05]  /*5dc0*/  @!P3 IMAD.IADD R2, R2, 0x1, -R0 ;  /* 0x000000010202b824 */ /* 0x000fea00078e0a00 */
[----:B------:R-:W-:Y:S01]  /*5dd0*/  ISETP.GE.U32.AND P2, PT, R2, R0, PT ;  /* 0x000000000200720c */ /* 0x000fe20003f46070 */
[----:B------:R-:W-:Y:S01]  /*5de0*/  @!UPT UIADD3 URZ, UPT, UPT, URZ, URZ, URZ ;  /* 0x000000fffffff290 */ /* 0x000fe2000fffe0ff */
[----:B------:R-:W-:Y:S11]  /*5df0*/  @!P0 BRA `(.L_x_83) ;  /* 0x0000000000a48947 */ /* 0x000ff60003800000 */
[-C--:B------:R-:W-:Y:S01]  /*5e00*/  IMAD.HI.U32 R0, R71, R25.reuse, RZ ;  /* 0x0000001947007227 */ /* 0x080fe200078e00ff */
[----:B------:R-:W-:Y:S02]  /*5e10*/  ISETP.NE.AND P0, PT, R24, 0x1, PT ;  /* 0x000000011800780c */ /* 0x000fe40003f05270 */
[----:B------:R-:W-:Y:S01]  /*5e20*/  ISETP.NE.AND P1, PT, R26, 0x1, PT ;  /* 0x000000011a00780c */ /* 0x000fe20003f25270 */
[----:B------:R-:W-:Y:S01]  /*5e30*/  IMAD.HI.U32 R4, R72, R64, RZ ;  /* 0x0000004048047227 */ /* 0x000fe200078e00ff */
[----:B------:R-:W-:Y:S02]  /*5e40*/  SHF.R.U32.HI R0, RZ, R70, R0 ;  /* 0x00000046ff007219 */ /* 0x000fe40000011600 */
[----:B------:R-:W-:Y:S01]  /*5e50*/  ISETP.NE.AND P4, PT, R28, 0x1, PT ;  /* 0x000000011c00780c */ /* 0x000fe20003f85270 */
[----:B------:R-:W-:Y:S01]  /*5e60*/  IMAD.HI.U32 R6, R29, R25, RZ ;  /* 0x000000191d067227 */ /* 0x000fe200078e00ff */
[-C--:B------:R-:W-:Y:S02]  /*5e70*/  SHF.R.U32.HI R4, RZ, R65.reuse, R4 ;  /* 0x00000041ff047219 */ /* 0x080fe40000011604 */
[----:B------:R-:W-:Y:S01]  /*5e80*/  SEL R0, R71, R0, !P0 ;  /* 0x0000000047007207 */ /* 0x000fe20004000000 */
[----:B------:R-:W-:Y:S01]  /*5e90*/  IMAD.HI.U32 R5, R30, R64, RZ ;  /* 0x000000401e057227 */ /* 0x000fe200078e00ff */
[----:B------:R-:W-:Y:S03]  /*5ea0*/  SEL R4, R72, R4, !P4 ;  /* 0x0000000448047207 */ /* 0x000fe60006000000 */
[-C--:B---3--:R-:W-:Y:S01]  /*5eb0*/  IMAD.HI.U32 R3, R0, R22.reuse, RZ ;  /* 0x0000001600037227 */ /* 0x088fe200078e00ff */
        /* <DEDUP_REMOVED lines=10> */
[C---:B------:R-:W-:Y:S03]  /*5f60*/  IMAD.HI.U32 R0, R3.reuse, R22, RZ ;  /* 0x0000001603007227 */ /* 0x040fe600078e00ff */
[C---:B------:R-:W-:Y:S02]  /*5f70*/  ISETP.GE.OR P0, PT, R2.reuse, R5, P0 ;  /* 0x000000050200720c */ /* 0x040fe40000706670 */
[----:B------:R-:W-:Y:S04]  /*5f80*/  SHF.R.U32.HI R0, RZ, R23, R0 ;  /* 0x00000017ff007219 */ /* 0x000fe80000011600 */
[C---:B------:R-:W-:Y:S05]  /*5f90*/  SEL R6, R3.reuse, R0, !P1 ;  /* 0x0000000003067207 */ /* 0x040fea0004800000 */
        /* <DEDUP_REMOVED lines=14> */
[----:B------:R-:W-:Y:S07]  /*6080*/  IMAD R29, R3, R24, R29 ;  /* 0x00000018031d7224 */ /* 0x000fee00078e021d */
.L_x_83:
[----:B------:R-:W-:Y:S01]  /*6090*/  ISETP.NE.AND P0, PT, R27, 0x1, PT ;  /* 0x000000011b00780c */ /* 0x000fe20003f05270 */
[----:B------:R-:W1:Y:S01]  /*60a0*/  LDC.64 R4, c[0x0][0xb18] ;  /* 0x0002c600ff047b82 */ /* 0x000e620000000a00 */
[----:B------:R-:W-:Y:S01]  /*60b0*/  R2UR UR4, R7 ;  /* 0x00000000070472ca */ /* 0x000fe200000e0000 */
[----:B------:R-:W-:Y:S01]  /*60c0*/  @!P3 VIADD R13, R13, 0x1 ;  /* 0x000000010d0db836 */ /* 0x000fe20000000000 */
[----:B------:R-:W-:Y:S01]  /*60d0*/  ISETP.NE.AND P1, PT, R69, RZ, PT ;  /* 0x000000ff4500720c */ /* 0x000fe20003f25270 */
[----:B------:R-:W-:Y:S01]  /*60e0*/  IMAD.MOV R3, RZ, RZ, -R12 ;  /* 0x000000ffff037224 */ /* 0x000fe200078e0a0c */
[----:B------:R-:W-:Y:S03]  /*60f0*/  R2UR UR42, R15 ;  /* 0x000000000f2a72ca */ /* 0x000fe600000e0000 */
[----:B------:R-:W2:Y:S01]  /*6100*/  LDC.64 R6, c[0x0][0xb10] ;  /* 0x0002c400ff067b82 */ /* 0x000ea20000000a00 */
[----:B------:R-:W-:Y:S01]  /*6110*/  R2UR UR43, R12 ;  /* 0x000000000c2b72ca */ /* 0x000fe200000e0000 */
[----:B------:R-:W-:Y:S01]  /*6120*/  @P2 VIADD R13, R13, 0x1 ;  /* 0x000000010d0d2836 */ /* 0x000fe20000000000 */
[----:B------:R-:W-:Y:S01]  /*6130*/  R2UR UR5, R69 ;  /* 0x00000000450572ca */ /* 0x000fe200000e0000 */
[----:B------:R-:W-:Y:S01]  /*6140*/  IMAD R14, R80, R3, R14 ;  /* 0x00000003500e7224 */ /* 0x000fe200078e020e */
[----:B------:R-:W-:Y:S03]  /*6150*/  @P5 SHF.R.U32.HI R8, RZ, 0x10, R9 ;  /* 0x00000010ff085819 */ /* 0x000fe60000011609 */
[----:B------:R-:W4:Y:S01]  /*6160*/  @!P0 LDC R2, c[0x0][0xb0c] ;  /* 0x0002c300ff028b82 */ /* 0x000f220000000800 */
[----:B------:R-:W-:Y:S01]  /*6170*/  R2UR UR44, R13 ;  /* 0x000000000d2c72ca */ /* 0x000fe200000e0000 */
[----:B------:R-:W-:Y:S01]  /*6180*/  UISETP.GE.AND UP1, UPT, UR4, URZ, UPT ;  /* 0x000000ff0400728c */ /* 0x000fe2000bf26270 */
[----:B------:R-:W-:Y:S05]  /*6190*/  R2UR UR4, R69 ;  /* 0x00000000450472ca */ /* 0x000fea00000e0000 */
[----:B------:R-:W3:Y:S01]  /*61a0*/  @!P0 LDC R0, c[0x0][0xb20] ;  /* 0x0002c800ff008b82 */ /* 0x000ee20000000800 */
[----:B------:R-:W-:Y:S01]  /*61b0*/  R2UR UR51, R14 ;  /* 0x000000000e3372ca */ /* 0x000fe200000e0000 */
[----:B------:R-:W-:Y:S01]  /*61c0*/  VOTEU.ALL UP0, P1 ;  /* 0x0000000000ff7886 */ /* 0x000fe20000800000 */
[----:B------:R-:W-:Y:S01]  /*61d0*/  @P5 R2UR UR52, R8 ;  /* 0x00000000083452ca */ /* 0x000fe200000e0000 */
[----:B------:R-:W-:Y:S01]  /*61e0*/  USHF.L.U32 UR42, UR42, 0x6, URZ ;  /* 0x000000062a2a7899 */ /* 0x000fe200080006ff */
[----:B------:R-:W-:Y:S01]  /*61f0*/  BSSY.RECONVERGENT B6, `(.L_x_84) ;  /* 0x0000034000067945 */ /* 0x000fe20003800200 */
[C---:B-1----:R-:W-:Y:S01]  /*6200*/  @!P0 IMAD.HI.U32 R5, R29.reuse, R5, RZ ;  /* 0x000000051d058227 */ /* 0x042fe200078e00ff */
[----:B------:R-:W-:Y:S01]  /*6210*/  @!P0 ISETP.NE.AND P1, PT, R4, 0x1, PT ;  /* 0x000000010400880c */ /* 0x000fe20003f25270 */
[----:B------:R-:W-:Y:S02]  /*6220*/  @!UP1 UIADD3 UR44, UPT, UPT, -UR44, URZ, URZ ;  /* 0x000000ff2c2c9290 */ /* 0x000fe4000fffe1ff */
[----:B------:R-:W-:Y:S01]  /*6230*/  @!UP0 ULOP3.LUT UR44, URZ, UR4, URZ, 0x33, !UPT ;  /* 0x00000004ff2c8292 */ /* 0x000fe2000f8e33ff */
[----:B--2---:R-:W-:Y:S03]  /*6240*/  @!P0 IMAD.HI.U32 R3, R30, R6, RZ ;  /* 0x000000061e038227 */ /* 0x004fe600078e00ff */
[----:B------:R-:W-:Y:S02]  /*6250*/  USHF.L.U32 UR51, UR51, 0x7, URZ ;  /* 0x0000000733337899 */ /* 0x000fe400080006ff */
[----:B------:R-:W-:Y:S01]  /*6260*/  IMAD R6, RZ, RZ, -UR44 ;  /* 0x8000002cff067e24 */ /* 0x000fe2000f8e02ff */
[----:B------:R-:W-:Y:S02]  /*6270*/  @!P0 SHF.R.U32.HI R3, RZ, R7, R3 ;  /* 0x00000007ff038219 */ /* 0x000fe40000011603 */
[----:B----4-:R-:W-:Y:S02]  /*6280*/  @!P0 ISETP.NE.AND P2, PT, R2, 0x1, PT ;  /* 0x000000010200880c */ /* 0x010fe40003f45270 */
[----:B------:R-:W-:Y:S02]  /*6290*/  R2UR UR4, R6 ;  /* 0x00000000060472ca */ /* 0x000fe400000e0000 */
[----:B---3--:R-:W-:Y:S02]  /*62a0*/  @!P0 SHF.R.U32.HI R0, RZ, R0, R5 ;  /* 0x00000000ff008219 */ /* 0x008fe40000011605 */
[----:B------:R-:W-:Y:S02]  /*62b0*/  @!P0 SEL R5, R30, R3, !P2 ;  /* 0x000000031e058207 */ /* 0x000fe40005000000 */
[----:B------:R-:W-:Y:S02]  /*62c0*/  @!P0 SEL R3, R29, R0, !P1 ;  /* 0x000000001d038207 */ /* 0x000fe40004800000 */
[----:B------:R-:W-:Y:S03]  /*62d0*/  LOP3.LUT P1, RZ, R79, 0x3f0, RZ, 0xc0, !PT ;  /* 0x000003f04fff7812 */ /* 0x000fe6000782c0ff */
[----:B------:R-:W-:Y:S02]  /*62e0*/  @!P0 IMAD.IADD R0, R3, 0x1, -R5 ;  /* 0x0000000103008824 */ /* 0x000fe400078e0a05 */
[----:B------:R-:W-:Y:S01]  /*62f0*/  @!P0 IMAD.IADD R3, R5, 0x1, -R3 ;  /* 0x0000000105038824 */ /* 0x000fe200078e0a03 */
[----:B------:R-:W-:Y:S01]  /*6300*/  UIMAD UR43, UR5, UR4, UR43 ;  /* 0x00000004052b72a4 */ /* 0x000fe2000f8e022b */
[----:B------:R-:W-:Y:S02]  /*6310*/  @!P0 IMAD R30, R0, R2, R30 ;  /* 0x00000002001e8224 */ /* 0x000fe400078e021e */
[----:B------:R-:W-:Y:S04]  /*6320*/  @!P0 IMAD R29, R3, R4, R29 ;  /* 0x00000004031d8224 */ /* 0x000fe800078e021d */
[----:B------:R-:W-:Y:S05]  /*6330*/  @!P1 BRA `(.L_x_85) ;  /* 0x00000000007c9947 */ /* 0x000fea0003800000 */
[----:B------:R-:W1:Y:S01]  /*6340*/  LDCU.64 UR8, c[0x4][0x80] ;  /* 0x01001000ff0877ac */ /* 0x000e620008000a00 */
[----:B------:R-:W-:Y:S01]  /*6350*/  MOV R2, 0x0 ;  /* 0x0000000000027802 */ /* 0x000fe20000000f00 */
[----:B------:R-:W-:Y:S02]  /*6360*/  HFMA2 R12, -RZ, RZ, 0, 5.9604644775390625e-08 ;  /* 0x00000001ff0c7431 */ /* 0x000fe400000001ff */
[----:B------:R-:W-:Y:S01]  /*6370*/  IMAD.MOV.U32 R8, RZ, RZ, 0x70 ;  /* 0x00000070ff087424 */ /* 0x000fe200078e00ff */
[----:B------:R2:W3:Y:S01]  /*6380*/  LDC.64 R14, c[0x4][R2] ;  /* 0x01000000020e7b82 */ /* 0x0004e20000000a00 */
[----:B------:R-:W4:Y:S01]  /*6390*/  LDCU.64 UR6, c[0x4][0x88] ;  /* 0x01001100ff0677ac */ /* 0x000f220008000a00 */
[----:B------:R-:W-:Y:S01]  /*63a0*/  IMAD.MOV.U32 R13, RZ, RZ, RZ ;  /* 0x000000ffff0d7224 */ /* 0x000fe200078e00ff */
[----:B------:R-:W2:Y:S01]  /*63b0*/  LDCU.64 UR4, c[0x4][0x8] ;  /* 0x01000100ff0477ac */ /* 0x000ea20008000a00 */
[----:B-1----:R-:W-:Y:S01]  /*63c0*/  MOV R5, UR9 ;  /* 0x0000000900057c02 */ /* 0x002fe20008000f00 */
[----:B------:R-:W-:Y:S01]  /*63d0*/  IMAD.U32 R4, RZ, RZ, UR8 ;  /* 0x00000008ff047e24 */ /* 0x000fe2000f8e00ff */
[----:B----4-:R-:W-:Y:S01]  /*63e0*/  MOV R7, UR7 ;  /* 0x0000000700077c02 */ /* 0x010fe20008000f00 */
[----:B------:R-:W-:Y:S01]  /*63f0*/  IMAD.U32 R6, RZ, RZ, UR6 ;  /* 0x00000006ff067e24 */ /* 0x000fe2000f8e00ff */
[----:B--2---:R-:W-:Y:S01]  /*6400*/  MOV R11, UR5 ;  /* 0x00000005000b7c02 */ /* 0x004fe20008000f00 */
[----:B------:R-:W-:Y:S02]  /*6410*/  IMAD.U32 R10, RZ, RZ, UR4 ;  /* 0x00000004ff0a7e24 */ /* 0x000fe4000f8e00ff */
[----:B------:R-:W-:Y:S07]  /*6420*/  LEPC R20, `(.L_x_86) ;  /* 0x000000001014794e */ /* 0x000fee0000000000 */
[----:B---3-5:R-:W-:Y:S05]  /*6430*/  CALL.ABS.NOINC R14 ;  /* 0x000000000e007343 */ /* 0x028fea0003c00000 */
.L_x_86:
[----:B------:R-:W1:Y:S01]  /*6440*/  LDCU.64 UR8, c[0x4][0x80] ;  /* 0x01001000ff0877ac */ /* 0x000e620008000a00 */
[----:B------:R-:W2:Y:S01]  /*6450*/  LDC.64 R2, c[0x4][R2] ;  /* 0x0100000002027b82 */ /* 0x000ea20000000a00 */
[----:B------:R-:W-:Y:S02]  /*6460*/  HFMA2 R12, -RZ, RZ, 0, 5.9604644775390625e-08 ;  /* 0x00000001ff0c7431 */ /* 0x000fe400000001ff */
[----:B------:R-:W-:Y:S02]  /*6470*/  IMAD.MOV.U32 R8, RZ, RZ, 0x70 ;  /* 0x00000070ff087424 */ /* 0x000fe400078e00ff */
[----:B------:R-:W-:Y:S01]  /*6480*/  IMAD.MOV.U32 R13, RZ, RZ, RZ ;  /* 0x000000ffff0d7224 */ /* 0x000fe200078e00ff */
[----:B------:R-:W3:Y:S01]  /*6490*/  LDCU.64 UR6, c[0x4][0x88] ;  /* 0x01001100ff0677ac */ /* 0x000ee20008000a00 */
[----:B------:R-:W4:Y:S01]  /*64a0*/  LDCU.64 UR4, c[0x4][0x8] ;  /* 0x01000100ff0477ac */ /* 0x000f220008000a00 */
[----:B-1----:R-:W-:Y:S02]  /*64b0*/  MOV R4, UR8 ;  /* 0x0000000800047c02 */ /* 0x002fe40008000f00 */
[----:B------:R-:W-:Y:S02]  /*64c0*/  MOV R5, UR9 ;  /* 0x0000000900057c02 */ /* 0x000fe40008000f00 */
[----:B---3--:R-:W-:Y:S01]  /*64d0*/  MOV R7, UR7 ;  /* 0x0000000700077c02 */ /* 0x008fe20008000f00 */
[----:B------:R-:W-:Y:S01]  /*64e0*/  IMAD.U32 R6, RZ, RZ, UR6 ;  /* 0x00000006ff067e24 */ /* 0x000fe2000f8e00ff */
[----:B----4-:R-:W-:Y:S01]  /*64f0*/  MOV R11, UR5 ;  /* 0x00000005000b7c02 */ /* 0x010fe20008000f00 */
[----:B------:R-:W-:Y:S02]  /*6500*/  IMAD.U32 R10, RZ, RZ, UR4 ;  /* 0x00000004ff0a7e24 */ /* 0x000fe4000f8e00ff */
[----:B------:R-:W-:Y:S07]  /*6510*/  LEPC R20, `(.L_x_85) ;  /* 0x000000001014794e */ /* 0x000fee0000000000 */
[----:B--2---:R-:W-:Y:S05]  /*6520*/  CALL.ABS.NOINC R2 ;  /* 0x0000000002007343 */ /* 0x004fea0003c00000 */
.L_x_85:
[----:B------:R-:W-:Y:S05]  /*6530*/  BSYNC.RECONVERGENT B6 ;  /* 0x0000000000067941 */ /* 0x000fea0003800200 */
.L_x_84:
[----:B------:R-:W-:Y:S01]  /*6540*/  ISETP.NE.U32.AND P4, PT, R62, RZ, PT ;  /* 0x000000ff3e00720c */ /* 0x000fe20003f85070 */
[----:B------:R-:W-:Y:S01]  /*6550*/  UISETP.NE.AND UP2, UPT, UR49, URZ, UPT ;  /* 0x000000ff3100728c */ /* 0x000fe2000bf45270 */
[----:B------:R-:W-:Y:S01]  /*6560*/  ISETP.NE.U32.AND P2, PT, RZ, UR36, PT ;  /* 0x00000024ff007c0c */ /* 0x000fe2000bf45070 */
[----:B------:R-:W-:Y:S01]  /*6570*/  UISETP.NE.U32.AND UP1, UPT, UR38, URZ, UPT ;  /* 0x000000ff2600728c */ /* 0x000fe2000bf25070 */
[----:B------:R-:W-:Y:S01]  /*6580*/  ISETP.NE.AND.EX P4, PT, R63, RZ, PT, P4 ;  /* 0x000000ff3f00720c */ /* 0x000fe20003f85340 */
[----:B------:R-:W-:Y:S01]  /*6590*/  UPLOP3.LUT UP0, UPT, UPT, UPT, UPT, 0x40, 0x4 ;  /* 0x000000000004789c */ /* 0x000fe20003f0e870 */
[----:B------:R-:W-:Y:S01]  /*65a0*/  ISETP.NE.AND.EX P2, PT, RZ, UR37, PT, P2 ;  /* 0x00000025ff007c0c */ /* 0x000fe2000bf45320 */
[----:B------:R-:W-:Y:S01]  /*65b0*/  UISETP.NE.AND.EX UP1, UPT, UR39, URZ, UPT, UP1 ;  /* 0x000000ff2700728c */ /* 0x000fe2000bf25310 */
[----:B------:R-:W-:Y:S04]  /*65c0*/  PLOP3.LUT P1, PT, PT, PT, UP2, 0x80, 0x8 ;  /* 0x000000000008781c */ /* 0x000fe80003f2f028 */
[----:B------:R-:W-:Y:S06]  /*65d0*/  @UP2 UPLOP3.LUT UP0, UPT, UPT, UPT, UP1, 0x80, 0x8 ;  /* 0x000000000008289c */ /* 0x000fec0003f0f010 */
[----:B------:R-:W-:Y:S01]  /*65e0*/  PLOP3.LUT P0, PT, PT, PT, UP0, 0x80, 0x8 ;  /* 0x000000000008781c */ /* 0x000fe20003f0f008 */
[----:B------:R-:W-:Y:S01]  /*65f0*/  @!UPT UIADD3 URZ, UPT, UPT, URZ, URZ, URZ ;  /* 0x000000fffffff290 */ /* 0x000fe2000fffe0ff */
[----:B------:R-:W-:Y:S11]  /*6600*/  BRA.U !UP1, `(.L_x_87) ;  /* 0x0000000109387547 */ /* 0x000ff6000b800000 */
[----:B------:R-:W-:Y:S01]  /*6610*/  UISETP.NE.U32.AND UP0, UPT, UR36, URZ, UPT ;  /* 0x000000ff2400728c */ /* 0x000fe2000bf05070 */
[----:B------:R-:W-:Y:S02]  /*6620*/  HFMA2 R0, -RZ, RZ, 0, 5.9604644775390625e-08 ;  /* 0x00000001ff007431 */ /* 0x000fe400000001ff */
[----:B------:R-:W-:Y:S01]  /*6630*/  IMAD.MOV.U32 R68, RZ, RZ, 0x1 ;  /* 0x00000001ff447424 */ /* 0x000fe200078e00ff */
[----:B------:R-:W-:Y:S06]  /*6640*/  UISETP.NE.AND.EX UP0, UPT, UR37, URZ, UPT, UP0 ;  /* 0x000000ff2500728c */ /* 0x000fec000bf05300 */
[----:B------:R-:W-:Y:S05]  /*6650*/  PLOP3.LUT P3, PT, PT, PT, UP0, 0x80, 0x8 ;  /* 0x000000000008781c */ /* 0x000fea0003f6f008 */
[----:B------:R-:W1:Y:S01]  /*6660*/  @UP0 LDCU.64 UR6, c[0x0][0x888] ;  /* 0x00011100ff0607ac */ /* 0x000e620008000a00 */
[----:B------:R-:W-:Y:S07]  /*6670*/  @UP0 UIMAD UR4, UR45, UR38, URZ ;  /* 0x000000262d0402a4 */ /* 0x000fee000f8e02ff */
[----:B------:R-:W-:Y:S01]  /*6680*/  @!P3 PRMT R68, R0, 0x7610, R68 ;  /* 0x000076100044b816 */ /* 0x000fe20000000044 */
[----:B-1----:R-:W-:Y:S03]  /*6690*/  @UP0 UIMAD.WIDE UR6, UR4, 0x4, UR6 ;  /* 0x00000004040608a5 */ /* 0x002fe6000f8e0206 */
[----:B------:R-:W1:Y:S03]  /*66a0*/  @!UP0 LDCU UR4, c[0x0][0x880] ;  /* 0x00011000ff0487ac */ /* 0x000e660008000800 */
[----:B------:R-:W-:Y:S01]  /*66b0*/  IMAD.U32 R2, RZ, RZ, UR6 ;  /* 0x00000006ff027e24 */ /* 0x000fe2000f8e00ff */
[----:B------:R-:W-:Y:S05]  /*66c0*/  MOV R3, UR7 ;  /* 0x0000000700037c02 */ /* 0x000fea0008000f00 */
[----:B-----5:R2:W5:Y:S02]  /*66d0*/  @P3 LDG.E R35, desc[UR46][R2.64] ;  /* 0x0000002e02233981 */ /* 0x020564000c1e1900 */
[----:B-12---:R-:W-:Y:S02]  /*66e0*/  @!P3 IMAD.U32 R35, RZ, RZ, UR4 ;  /* 0x00000004ff23be24 */ /* 0x006fe4000f8e00ff */
.L_x_87:
[----:B------:R-:W-:Y:S05]  /*66f0*/  @!P4 BRA `(.L_x_88) ;  /* 0x000000000020c947 */ /* 0x000fea0003800000 */
[----:B------:R-:W-:Y:S04]  /*6700*/  ISETP.NE.U32.AND P3, PT, R60, RZ, PT ;  /* 0x000000ff3c00720c */ /* 0x000fe80003f65070 */
[----:B------:R-:W-:Y:S11]  /*6710*/  ISETP.NE.AND.EX P3, PT, R61, RZ, PT, P3 ;  /* 0x000000ff3d00720c */ /* 0x000ff60003f65330 */
[----:B------:R-:W-:Y:S02]  /*6720*/  @!UPT UIADD3 URZ, UPT, UPT, URZ, URZ, URZ ;  /* 0x000000fffffff290 */ /* 0x000fe4000fffe0ff */
[----:B------:R-:W1:Y:S01]  /*6730*/  @P3 LDC.64 R2, c[0x0][0x8a8] ;  /* 0x00022a00ff023b82 */ /* 0x000e620000000a00 */
[----:B------:R-:W-:Y:S04]  /*6740*/  @P3 IMAD R0, R62, UR45, RZ ;  /* 0x0000002d3e003c24 */ /* 0x000fe8000f8e02ff */
[----:B-1----:R-:W-:Y:S05]  /*6750*/  @P3 IMAD.WIDE R2, R0, 0x4, R2 ;  /* 0x0000000400023825 */ /* 0x002fea00078e0202 */
[----:B-----5:R1:W5:Y:S02]  /*6760*/  @P3 LDG.E R33, desc[UR46][R2.64] ;  /* 0x0000002e02213981 */ /* 0x020364000c1e1900 */
[----:B-1----:R-:W2:Y:S02]  /*6770*/  @!P3 LDC R33, c[0x0][0x8a0] ;  /* 0x00022800ff21bb82 */ /* 0x002ea40000000800 */
.L_x_88:
[----:B-----5:R-:W-:Y:S01]  /*6780*/  FSETP.NEU.AND P3, PT, R35, RZ, PT ;  /* 0x000000ff2300720b */ /* 0x020fe20003f6d000 */
[----:B------:R-:W-:Y:S01]  /*6790*/  IMAD.SHL.U32 R43, R76, 0x4, RZ ;  /* 0x000000044c2b7824 */ /* 0x000fe200078e00ff */
[----:B------:R-:W-:Y:S01]  /*67a0*/  SEL R3, RZ, 0xffffffff, P2 ;  /* 0xffffffffff037807 */ /* 0x000fe20001000000 */
[----:B------:R-:W-:Y:S01]  /*67b0*/  BSSY B1, `(.L_x_89) ;  /* 0x000003e000017945 */ /* 0x000fe20003800000 */
[----:B------:R-:W-:Y:S01]  /*67c0*/  @P1 LOP3.LUT P2, RZ, R68, 0xff, RZ, 0xc0, !PT ;  /* 0x000000ff44ff1812 */ /* 0x000fe2000784c0ff */
[----:B------:R-:W-:Y:S01]  /*67d0*/  VIADD R87, R43, UR50 ;  /* 0x000000322b577c36 */ /* 0x000fe20008000000 */
[----:B------:R-:W-:Y:S01]  /*67e0*/  @P1 SEL R0, RZ, 0xffffffff, P3 ;  /* 0xffffffffff001807 */ /* 0x000fe20001800000 */
[----:B------:R-:W-:Y:S01]  /*67f0*/  IMAD.MOV.U32 R90, RZ, RZ, 0x1 ;  /* 0x00000001ff5a7424 */ /* 0x000fe200078e00ff */
[----:B------:R-:W-:Y:S01]  /*6800*/  LOP3.LUT R75, R75, 0x1, RZ, 0x3c, !PT ;  /* 0x000000014b4b7812 */ /* 0x000fe200078e3cff */
[----:B------:R-:W-:Y:S01]  /*6810*/  IMAD.IADD R34, R32, 0x1, R16 ;  /* 0x0000000120227824 */ /* 0x000fe200078e0210 */
[----:B------:R-:W-:Y:S01]  /*6820*/  @P0 SEL R0, R3, R0, !P2 ;  /* 0x0000000003000207 */ /* 0x000fe20005000000 */
[----:B------:R-:W-:Y:S01]  /*6830*/  IMAD.MOV.U32 R42, RZ, RZ, RZ ;  /* 0x000000ffff2a7224 */ /* 0x000fe200078e00ff */
[----:B------:R-:W-:Y:S02]  /*6840*/  LEA R41, R31, UR50, 0x3 ;  /* 0x000000321f297c11 */ /* 0x000fe4000f8e18ff */
[----:B------:R-:W-:Y:S02]  /*6850*/  CS2R R46, SRZ ;  /* 0x00000000002e7805 */ /* 0x000fe4000001ff00 */
[----:B------:R-:W-:Y:S02]  /*6860*/  @P1 LOP3.LUT R0, R0, 0x1, RZ, 0xc0, !PT ;  /* 0x0000000100001812 */ /* 0x000fe400078ec0ff */
[----:B------:R-:W-:Y:S02]  /*6870*/  CS2R R44, SRZ ;  /* 0x00000000002c7805 */ /* 0x000fe4000001ff00 */
[----:B------:R-:W-:Y:S02]  /*6880*/  PLOP3.LUT P2, PT, PT, PT, UP1, 0x80, 0x8 ;  /* 0x000000000008781c */ /* 0x000fe40003f4f018 */
[----:B------:R-:W-:Y:S02]  /*6890*/  CS2R R50, SRZ ;  /* 0x0000000000327805 */ /* 0x000fe4000001ff00 */
[----:B------:R-:W-:Y:S02]  /*68a0*/  ISETP.NE.U32.OR P6, PT, R0, 0x1, !P1 ;  /* 0x000000010000780c */ /* 0x000fe40004fc5470 */
[----:B------:R-:W-:Y:S02]  /*68b0*/  CS2R R48, SRZ ;  /* 0x0000000000307805 */ /* 0x000fe4000001ff00 */
[----:B------:R-:W-:Y:S02]  /*68c0*/  LOP3.LUT P4, R84, R68, 0xff, RZ, 0xc0, !PT ;  /* 0x000000ff44547812 */ /* 0x000fe4000788c0ff */
[----:B------:R-:W-:Y:S02]  /*68d0*/  CS2R R54, SRZ ;  /* 0x0000000000367805 */ /* 0x000fe4000001ff00 */
[----:B------:R-:W-:Y:S02]  /*68e0*/  SEL R2, RZ, 0xffffffff, P3 ;  /* 0xffffffffff027807 */ /* 0x000fe40001800000 */
[----:B------:R-:W-:Y:S02]  /*68f0*/  CS2R R52, SRZ ;  /* 0x0000000000347805 */ /* 0x000fe4000001ff00 */
[----:B------:R-:W-:Y:S02]  /*6900*/  P2R R85, PR, RZ, 0x40 ;  /* 0x00000040ff557803 */ /* 0x000fe40000000000 */
[----:B------:R-:W-:Y:S02]  /*6910*/  CS2R R58, SRZ ;  /* 0x00000000003a7805 */ /* 0x000fe4000001ff00 */
[----:B------:R-:W-:Y:S01]  /*6920*/  CS2R R56, SRZ ;  /* 0x0000000000387805 */ /* 0x000fe2000001ff00 */
[----:B------:R-:W-:Y:S01]  /*6930*/  VIADD R88, R87, 0x400 ;  /* 0x0000040057587836 */ /* 0x000fe20000000000 */
[----:B------:R-:W-:Y:S01]  /*6940*/  @P2 SEL R2, R3, R2, !P4 ;  /* 0x0000000203022207 */ /* 0x000fe20006000000 */
[----:B------:R-:W-:Y:S01]  /*6950*/  IMAD.IADD R86, R81, 0x1, R87 ;  /* 0x0000000151567824 */ /* 0x000fe200078e0257 */
[----:B------:R-:W-:Y:S02]  /*6960*/  @P6 SHF.L.U32 R0, R75, 0x1f, RZ ;  /* 0x0000001f4b006819 */ /* 0x000fe400000006ff */
[----:B------:R-:W-:Y:S02]  /*6970*/  LOP3.LUT R2, R2, 0x1, RZ, 0xc0, !PT ;  /* 0x0000000102027812 */ /* 0x000fe400078ec0ff */
[----:B------:R1:W3:Y:S02]  /*6980*/  @P6 SYNCS.PHASECHK.TRANS64.TRYWAIT P1, [UR50+0x40], R0 ;  /* 0x00004000ff0065a7 */ /* 0x0002e40008021132 */
[----:B------:R-:W-:Y:S04]  /*6990*/  ISETP.NE.U32.AND P5, PT, R2, 0x1, PT ;  /* 0x000000010200780c */ /* 0x000fe80003fa5070 */
[----:B------:R-:W-:Y:S02]  /*69a0*/  P2R R91, PR, RZ, 0x20 ;  /* 0x00000020ff5b7803 */ /* 0x000fe40000000000 */
[----:B-1----:R-:W-:Y:S04]  /*69b0*/  SHF.L.U32 R0, R74, 0x1f, RZ ;  /* 0x0000001f4a007819 */ /* 0x002fe800000006ff */
[----:B------:R1:W4:Y:S01]  /*69c0*/  SYNCS.PHASECHK.TRANS64.TRYWAIT P0, [R41+URZ+0xa0], R0 ;  /* 0x0000a000290075a7 */ /* 0x00032200080011ff */
[----:B---3--:R-:W-:Y:S01]  /*69d0*/  @P6 SEL R90, RZ, 0x1, !P1 ;  /* 0x00000001ff5a6807 */ /* 0x008fe20004800000 */
[----:B-1----:R-:W-:Y:S06]  /*69e0*/  @!P6 BRA `(.L_x_90) ;  /* 0x000000000068e947 */ /* 0x002fec0003800000 */
[----:B------:R-:W-:Y:S01]  /*69f0*/  @P5 IMAD R5, R82, 0x4, R88 ;  /* 0x0000000452055824 */ /* 0x000fe200078e0258 */
[----:B------:R-:W-:Y:S01]  /*6a00*/  ISETP.NE.AND P1, PT, R90, RZ, PT ;  /* 0x000000ff5a00720c */ /* 0x000fe20003f25270 */
[----:B------:R-:W-:Y:S01]  /*6a10*/  @P5 IMAD R4, R82, 0x4, R87 ;  /* 0x0000000452045824 */ /* 0x000fe200078e0257 */
[----:B------:R-:W-:Y:S01]  /*6a20*/  BSSY B0, `(.L_x_91) ;  /* 0x000000e000007945 */ /* 0x000fe20003800000 */
[----:B------:R-:W-:Y:S01]  /*6a30*/  IMAD.MOV.U32 R46, RZ, RZ, RZ ;  /* 0x000000ffff2e7224 */ /* 0x000fe200078e00ff */
[----:B------:R-:W-:Y:S01]  /*6a40*/  CS2R R50, SRZ ;  /* 0x0000000000327805 */ /* 0x000fe2000001ff00 */
[----:B------:R-:W-:Y:S01]  /*6a50*/  @P5 IMAD.IADD R5, R81, 0x1, R5 ;  /* 0x0000000151055824 */ /* 0x000fe200078e0205 */
[----:B------:R-:W-:Y:S02]  /*6a60*/  CS2R R48, SRZ ;  /* 0x0000000000307805 */ /* 0x000fe4000001ff00 */
[----:B------:R-:W-:Y:S02]  /*6a70*/  CS2R R44, SRZ ;  /* 0x00000000002c7805 */ /* 0x000fe4000001ff00 */
[----:B------:R-:W-:Y:S02]  /*6a80*/  CS2R R58, SRZ ;  /* 0x00000000003a7805 */ /* 0x000fe4000001ff00 */
[----:B------:R-:W-:Y:S02]  /*6a90*/  CS2R R56, SRZ ;  /* 0x0000000000387805 */ /* 0x000fe4000001ff00 */
[----:B------:R-:W-:Y:S02]  /*6aa0*/  CS2R R54, SRZ ;  /* 0x0000000000367805 */ /* 0x000fe4000001ff00 */
[----:B------:R-:W-:Y:S01]  /*6ab0*/  CS2R R52, SRZ ;  /* 0x0000000000347805 */ /* 0x000fe2000001ff00 */
[----:B------:R-:W-:Y:S06]  /*6ac0*/  @P1 BRA `(.L_x_92) ;  /* 0x00000000000c1947 */ /* 0x000fec0003800000 */
[----:B------:R-:W-:Y:S04]  /*6ad0*/  SHF.L.U32 R3, R75, 0x1f, RZ ;  /* 0x0000001f4b037819 */ /* 0x000fe800000006ff */
[----:B------:R-:W1:Y:S02]  /*6ae0*/  SYNCS.PHASECHK.TRANS64.TRYWAIT P1, [UR50+0x40], R3 ;  /* 0x00004003ff0075a7 */ /* 0x000e640008021132 */
[----:B-1----:R-:W-:Y:S05]  /*6af0*/  @!P1 BRA `(.L_x_93) ;  /* 0x0000002c00f89947 */ /* 0x002fea0003800000 */
.L_x_92:
[----:B------:R-:W-:Y:S05]  /*6b00*/  BSYNC B0 ;  /* 0x0000000000007941 */ /* 0x000fea0003800000 */
.L_x_91:
[----:B------:R-:W-:Y:S01]  /*6b10*/  ISETP.NE.AND P1, PT, R91, RZ, PT ;  /* 0x000000ff5b00720c */ /* 0x000fe20003f25270 */
[----:B------:R-:W-:Y:S11]  /*6b20*/  HFMA2 R42, -RZ, RZ, 0, 5.9604644775390625e-08 ;  /* 0x00000001ff2a7431 */ /* 0x000ff600000001ff */
[----:B------:R-:W-:Y:S01]  /*6b30*/  @!UPT UIADD3 URZ, UPT, UPT, URZ, URZ, URZ ;  /* 0x000000fffffff290 */ /* 0x000fe2000fffe0ff */
[----:B------:R-:W-:Y:S05]  /*6b40*/  @P1 WARPSYNC.ALL ;  /* 0x0000000000001948 */ /* 0x000fea0003800000 */
[----:B------:R3:W1:Y:S04]  /*6b50*/  @P1 LDSM.16.M88.4 R48, [R4+0x400] ;  /* 0x000400000430183b */ /* 0x0006680000000200 */
[----:B------:R3:W1:Y:S04]  /*6b60*/  @P1 LDSM.16.M88.4 R44, [R5] ;  /* 0x00000000052c183b */ /* 0x0006680000000200 */
[----:B------:R3:W1:Y:S04]  /*6b70*/  @P1 LDSM.16.M88.4 R56, [R43+UR50+0x400] ;  /* 0x000400322b38183b */ /* 0x0006680008000200 */
[----:B------:R3:W1:Y:S02]  /*6b80*/  @P1 LDSM.16.M88.4 R52, [R86+0x400] ;  /* 0x000400005634183b */ /* 0x0006640000000200 */
.L_x_90:
[----:B------:R-:W-:Y:S05]  /*6b90*/  BSYNC B1 ;  /* 0x0000000000017941 */ /* 0x000fea0003800000 */
.L_x_89:
[----:B-1----:R-:W-:Y:S04]  /*6ba0*/  SHF.R.U32.HI R2, RZ, 0x15, R34 ;  /* 0x00000015ff027819 */ /* 0x002fe80000011622 */
[----:B------:R-:W-:Y:S01]  /*6bb0*/  LOP3.LUT P1, RZ, R2, 0x3, R78, 0x48, !PT ;  /* 0x0000000302ff7812 */ /* 0x000fe2000782484e */
[----:B------:R-:W-:Y:S01]  /*6bc0*/  @!UPT UIADD3 URZ, UPT, UPT, URZ, URZ, URZ ;  /* 0x000000fffffff290 */ /* 0x000fe2000fffe0ff */
[----:B----4-:R-:W-:Y:S11]  /*6bd0*/  @P0 BRA `(.L_x_94) ;  /* 0x0000000000080947 */ /* 0x010ff60003800000 */
[----:B------:R-:W1:Y:S02]  /*6be0*/  SYNCS.PHASECHK.TRANS64.TRYWAIT P0, [R41+URZ+0xa0], R0 ;  /* 0x0000a000290075a7 */ /* 0x000e6400080011ff */
[----:B-1----:R-:W-:Y:S05]  /*6bf0*/  @!P0 BRA `(.L_x_95) ;  /* 0x0000002c00d08947 */ /* 0x002fea0003800000 */
.L_x_94:
[----:B------:R-:W-:Y:S05]  /*6c00*/  @!P1 BRA `(.L_x_96) ;  /* 0x0000000000409947 */ /* 0x000fea0003800000 */
[----:B------:R-:W3:Y:S01]  /*6c10*/  LDCU.64 UR8, c[0x4][0x70] ;  /* 0x01000e00ff0877ac */ /* 0x000ee20008000a00 */
[----:B------:R-:W-:Y:S01]  /*6c20*/  MOV R3, 0x0 ;  /* 0x0000000000037802 */ /* 0x000fe20000000f00 */
[----:B------:R-:W-:Y:S02]  /*6c30*/  HFMA2 R12, -RZ, RZ, 0, 5.9604644775390625e-08 ;  /* 0x00000001ff0c7431 */ /* 0x000fe400000001ff */
[----:B------:R-:W-:Y:S02]  /*6c40*/  IMAD.MOV.U32 R8, RZ, RZ, 0x192 ;  /* 0x00000192ff087424 */ /* 0x000fe400078e00ff */
[----:B------:R-:W-:Y:S01]  /*6c50*/  IMAD.MOV.U32 R13, RZ, RZ, RZ ;  /* 0x000000ffff0d7224 */ /* 0x000fe200078e00ff */
[----:B------:R-:W4:Y:S01]  /*6c60*/  LDCU.64 UR6, c[0x4][0x78] ;  /* 0x01000f00ff0677ac */ /* 0x000f220008000a00 */
[----:B------:R-:W1:Y:S01]  /*6c70*/  LDC.64 R2, c[0x4][R3] ;  /* 0x0100000003027b82 */ /* 0x000e620000000a00 */
[----:B------:R-:W5:Y:S01]  /*6c80*/  LDCU.64 UR4, c[0x4][0x10] ;  /* 0x01000200ff0477ac */ /* 0x000f620008000a00 */
[----:B---3--:R-:W-:Y:S01]  /*6c90*/  MOV R5, UR9 ;  /* 0x0000000900057c02 */ /* 0x008fe20008000f00 */
[----:B------:R-:W-:Y:S01]  /*6ca0*/  IMAD.U32 R4, RZ, RZ, UR8 ;  /* 0x00000008ff047e24 */ /* 0x000fe2000f8e00ff */
[----:B----4-:R-:W-:Y:S01]  /*6cb0*/  MOV R7, UR7 ;  /* 0x0000000700077c02 */ /* 0x010fe20008000f00 */
[----:B------:R-:W-:Y:S01]  /*6cc0*/  IMAD.U32 R6, RZ, RZ, UR6 ;  /* 0x00000006ff067e24 */ /* 0x000fe2000f8e00ff */
[----:B-----5:R-:W-:Y:S01]  /*6cd0*/  MOV R11, UR5 ;  /* 0x00000005000b7c02 */ /* 0x020fe20008000f00 */
[----:B------:R-:W-:Y:S02]  /*6ce0*/  IMAD.U32 R10, RZ, RZ, UR4 ;  /* 0x00000004ff0a7e24 */ /* 0x000fe4000f8e00ff */
[----:B------:R-:W-:Y:S07]  /*6cf0*/  LEPC R20, `(.L_x_96) ;  /* 0x000000001014794e */ /* 0x000fee0000000000 */
[----:B-12---:R-:W-:Y:S05]  /*6d00*/  CALL.ABS.NOINC R2 ;  /* 0x0000000002007343 */ /* 0x006fea0003c00000 */
.L_x_96:
[----:B------:R-:W-:Y:S01]  /*6d10*/  LOP3.LUT R20, R56, 0xffffe000, RZ, 0xc0, !PT ;  /* 0xffffe00038147812 */ /* 0x000fe200078ec0ff */
[----:B------:R-:W-:Y:S05]  /*6d20*/  WARPSYNC.ALL ;  /* 0x0000000000007948 */ /* 0x000fea0003800000 */
[----:B------:R-:W-:Y:S01]  /*6d30*/  R2UR UR4, R34 ;  /* 0x00000000220472ca */ /* 0x000fe200000e0000 */
[----:B------:R-:W-:Y:S01]  /*6d40*/  IMAD.SHL.U32 R93, R82, 0x4, RZ ;  /* 0x00000004525d7824 */ /* 0x000fe200078e00ff */
[----:B------:R-:W-:Y:S01]  /*6d50*/  LOP3.LUT R21, R57, 0xffffe000, RZ, 0xc0, !PT ;  /* 0xffffe00039157812 */ /* 0x000fe200078ec0ff */
[----:B------:R-:W-:Y:S01]  /*6d60*/  BSSY.RECONVERGENT B0, `(.L_x_97) ;  /* 0x0000059000007945 */ /* 0x000fe20003800200 */
[----:B------:R-:W-:Y:S02]  /*6d70*/  ISETP.NE.AND P0, PT, R77, RZ, PT ;  /* 0x000000ff4d00720c */ /* 0x000fe40003f05270 */
[----:B------:R-:W-:Y:S05]  /*6d80*/  IADD3 R88, PT, PT, R88, R93, RZ ;  /* 0x0000005d58587210 */ /* 0x000fea0007ffe0ff */
[----:B------:R-:W-:Y:S02]  /*6d90*/  IMAD.IADD R89, R81, 0x1, R88 ;  /* 0x0000000151597824 */ /* 0x000fe400078e0258 */
[----:B---3--:R-:W1:Y:S02]  /*6da0*/  LDTM.16dp128bit.x8 R4, tmem[UR4] ;  /* 0x00000004000479ee */ /* 0x008e640008180000 */
[C---:B-12---:R-:W-:Y:S01]  /*6db0*/  FMUL R0, R33.reuse, R4 ;  /* 0x0000000421007220 */ /* 0x046fe20000400000 */
[C---:B------:R-:W-:Y:S01]  /*6dc0*/  FMUL R2, R33.reuse, R5 ;  /* 0x0000000521027220 */ /* 0x040fe20000400000 */
[C---:B------:R-:W-:Y:S01]  /*6dd0*/  FMUL R3, R33.reuse, R6 ;  /* 0x0000000621037220 */ /* 0x040fe20000400000 */
[----:B------:R-:W-:Y:S01]  /*6de0*/  FMUL R4, R33, R8 ;  /* 0x0000000821047220 */ /* 0x000fe20000400000 */
[C---:B------:R-:W-:Y:S01]  /*6df0*/  FFMA R36, R35.reuse, R20, R0 ;  /* 0x0000001423247223 */ /* 0x040fe20000000000 */
[----:B------:R-:W-:Y:S01]  /*6e00*/  LOP3.LUT R0, R58, 0xffffe000, RZ, 0xc0, !PT ;  /* 0xffffe0003a007812 */ /* 0x000fe200078ec0ff */
[----:B------:R-:W-:Y:S01]  /*6e10*/  FFMA R37, R35, R21, R2 ;  /* 0x0000001523257223 */ /* 0x000fe20000000002 */
[----:B------:R-:W-:Y:S01]  /*6e20*/  LOP3.LUT R2, R59, 0xffffe000, RZ, 0xc0, !PT ;  /* 0xffffe0003b027812 */ /* 0x000fe200078ec0ff */
[C---:B------:R-:W-:Y:S01]  /*6e30*/  FMUL R5, R33.reuse, R9 ;  /* 0x0000000921057220 */ /* 0x040fe20000400000 */
[----:B------:R-:W-:Y:S01]  /*6e40*/  F2FP.TF32.F32.PACK_B R36, R36 ;  /* 0x00000024ff24723e */ /* 0x000fe200024050ff */
[C---:B------:R-:W-:Y:S01]  /*6e50*/  FMUL R8, R33.reuse, R12 ;  /* 0x0000000c21087220 */ /* 0x040fe20000400000 */
[----:B------:R-:W-:Y:S01]  /*6e60*/  F2FP.TF32.F32.PACK_B R37, R37 ;  /* 0x00000025ff25723e */ /* 0x000fe200024050ff */
[C---:B------:R-:W-:Y:S01]  /*6e70*/  FMUL R9, R33.reuse, R13 ;  /* 0x0000000d21097220 */ /* 0x040fe20000400000 */
[C---:B------:R-:W-:Y:S01]  /*6e80*/  FMUL R12, R33.reuse, R16 ;  /* 0x00000010210c7220 */ /* 0x040fe20000400000 */
[----:B------:R-:W-:Y:S01]  /*6e90*/  LOP3.LUT R16, R52, 0xffffe000, RZ, 0xc0, !PT ;  /* 0xffffe00034107812 */ /* 0x000fe200078ec0ff */
[C---:B------:R-:W-:Y:S01]  /*6ea0*/  FMUL R7, R33.reuse, R7 ;  /* 0x0000000721077220 */ /* 0x040fe20000400000 */
[----:B------:R-:W-:Y:S01]  /*6eb0*/  FMUL R13, R33, R17 ;  /* 0x00000011210d7220 */ /* 0x000fe20000400000 */
[----:B------:R-:W-:Y:S01]  /*6ec0*/  LOP3.LUT R17, R53, 0xffffe000, RZ, 0xc0, !PT ;  /* 0xffffe00035117812 */ /* 0x000fe200078ec0ff */
[----:B------:R-:W-:Y:S01]  /*6ed0*/  FFMA R38, R35, R0, R3 ;  /* 0x0000000023267223 */ /* 0x000fe20000000003 */
[----:B------:R-:W-:Y:S01]  /*6ee0*/  LOP3.LUT R0, R54, 0xffffe000, RZ, 0xc0, !PT ;  /* 0xffffe00036007812 */ /* 0x000fe200078ec0ff */
[----:B------:R-:W-:Y:S01]  /*6ef0*/  FMUL R6, R33, R10 ;  /* 0x0000000a21067220 */ /* 0x000fe20000400000 */
[----:B------:R-:W-:Y:S01]  /*6f00*/  LOP3.LUT R3, R49, 0xffffe000, RZ, 0xc0, !PT ;  /* 0xffffe00031037812 */ /* 0x000fe200078ec0ff */
[----:B------:R-:W-:Y:S01]  /*6f10*/  FFMA R39, R35, R2, R7 ;  /* 0x0000000223277223 */ /* 0x000fe20000000007 */
[----:B------:R-:W-:Y:S01]  /*6f20*/  LOP3.LUT R2, R55, 0xffffe000, RZ, 0xc0, !PT ;  /* 0xffffe00037027812 */ /* 0x000fe200078ec0ff */
[C---:B------:R-:W-:Y:S01]  /*6f30*/  FFMA R4, R35.reuse, R16, R4 ;  /* 0x0000001023047223 */ /* 0x040fe20000000004 */
[----:B------:R-:W-:Y:S01]  /*6f40*/  LOP3.LUT R16, R50, 0xffffe000, RZ, 0xc0, !PT ;  /* 0xffffe00032107812 */ /* 0x000fe200078ec0ff */
[C---:B------:R-:W-:Y:S01]  /*6f50*/  FFMA R5, R35.reuse, R17, R5 ;  /* 0x0000001123057223 */ /* 0x040fe20000000005 */
[----:B------:R-:W-:Y:S01]  /*6f60*/  F2FP.TF32.F32.PACK_B R38, R38 ;  /* 0x00000026ff26723e */ /* 0x000fe200024050ff */
[----:B------:R-:W-:Y:S01]  /*6f70*/  FFMA R6, R35, R0, R6 ;  /* 0x0000000023067223 */ /* 0x000fe20000000006 */
[----:B------:R-:W-:Y:S01]  /*6f80*/  LOP3.LUT R0, R48, 0xffffe000, RZ, 0xc0, !PT ;  /* 0xffffe00030007812 */ /* 0x000fe200078ec0ff */
[C---:B------:R-:W-:Y:S01]  /*6f90*/  FMUL R11, R33.reuse, R11 ;  /* 0x0000000b210b7220 */ /* 0x040fe20000400000 */
[----:B------:R-:W-:Y:S01]  /*6fa0*/  F2FP.TF32.F32.PACK_B R39, R39 ;  /* 0x00000027ff27723e */ /* 0x000fe200024050ff */
[----:B------:R-:W-:Y:S01]  /*6fb0*/  FMUL R10, R33, R14 ;  /* 0x0000000e210a7220 */ /* 0x000fe20000400000 */
[----:B------:R-:W-:Y:S01]  /*6fc0*/  F2FP.TF32.F32.PACK_B R4, R4 ;  /* 0x00000004ff04723e */ /* 0x000fe200024050ff */
[----:B------:R-:W-:Y:S01]  /*6fd0*/  FFMA R7, R35, R2, R11 ;  /* 0x0000000223077223 */ /* 0x000fe2000000000b */
[----:B------:R-:W-:Y:S01]  /*6fe0*/  LOP3.LUT R2, R51, 0xffffe000, RZ, 0xc0, !PT ;  /* 0xffffe00033027812 */ /* 0x000fe200078ec0ff */
[----:B------:R-:W-:Y:S01]  /*6ff0*/  FFMA R8, R35, R0, R8 ;  /* 0x0000000023087223 */ /* 0x000fe20000000008 */
[----:B------:R-:W-:Y:S01]  /*7000*/  LOP3.LUT R0, R44, 0xffffe000, RZ, 0xc0, !PT ;  /* 0xffffe0002c007812 */ /* 0x000fe200078ec0ff */
[----:B------:R1:W-:Y:S01]  /*7010*/  STSM.16.M88.4 [R87+0x400], R36 ;  /* 0x0004002457007844 */ /* 0x0003e20000000200 */
[----:B------:R-:W-:Y:S01]  /*7020*/  F2FP.TF32.F32.PACK_B R5, R5 ;  /* 0x00000005ff05723e */ /* 0x000fe200024050ff */
[----:B------:R-:W-:Y:S01]  /*7030*/  FMUL R15, R33, R15 ;  /* 0x0000000f210f7220 */ /* 0x000fe20000400000 */
[----:B------:R-:W-:Y:S01]  /*7040*/  F2FP.TF32.F32.PACK_B R6, R6 ;  /* 0x00000006ff06723e */ /* 0x000fe200024050ff */
[C---:B------:R-:W-:Y:S01]  /*7050*/  FFMA R9, R35.reuse, R3, R9 ;  /* 0x0000000323097223 */ /* 0x040fe20000000009 */
[C---:B------:R-:W-:Y:S01]  /*7060*/  FFMA R10, R35.reuse, R16, R10 ;  /* 0x00000010230a7223 */ /* 0x040fe2000000000a */
[----:B------:R-:W-:Y:S01]  /*7070*/  FFMA R11, R35, R2, R15 ;  /* 0x00000002230b7223 */ /* 0x000fe2000000000f */
[----:B------:R-:W-:Y:S01]  /*7080*/  LOP3.LUT R2, R45, 0xffffe000, RZ, 0xc0, !PT ;  /* 0xffffe0002d027812 */ /* 0x000fe200078ec0ff */
[----:B------:R-:W-:Y:S01]  /*7090*/  FFMA R12, R35, R0, R12 ;  /* 0x00000000230c7223 */ /* 0x000fe2000000000c */
[----:B------:R-:W-:Y:S01]  /*70a0*/  LOP3.LUT R3, R46, 0xffffe000, RZ, 0xc0, !PT ;  /* 0xffffe0002e037812 */ /* 0x000fe200078ec0ff */
[----:B------:R-:W-:Y:S01]  /*70b0*/  FMUL R14, R33, R18 ;  /* 0x00000012210e7220 */ /* 0x000fe20000400000 */
[----:B------:R-:W-:Y:S01]  /*70c0*/  LOP3.LUT R0, R47, 0xffffe000, RZ, 0xc0, !PT ;  /* 0xffffe0002f007812 */ /* 0x000fe200078ec0ff */
[----:B------:R-:W-:Y:S01]  /*70d0*/  FMUL R19, R33, R19 ;  /* 0x0000001321137220 */ /* 0x000fe20000400000 */
[----:B------:R-:W-:Y:S01]  /*70e0*/  F2FP.TF32.F32.PACK_B R7, R7 ;  /* 0x00000007ff07723e */ /* 0x000fe200024050ff */
[C---:B------:R-:W-:Y:S01]  /*70f0*/  FFMA R13, R35.reuse, R2, R13 ;  /* 0x00000002230d7223 */ /* 0x040fe2000000000d */
[C---:B------:R-:W-:Y:S01]  /*7100*/  FFMA R14, R35.reuse, R3, R14 ;  /* 0x00000003230e7223 */ /* 0x040fe2000000000e */
[----:B------:R-:W-:Y:S01]  /*7110*/  FFMA R15, R35, R0, R19 ;  /* 0x00000000230f7223 */ /* 0x000fe20000000013 */
[----:B------:R-:W-:Y:S01]  /*7120*/  F2FP.TF32.F32.PACK_B R8, R8 ;  /* 0x00000008ff08723e */ /* 0x000fe200024050ff */
[----:B------:R1:W-:Y:S01]  /*7130*/  STSM.16.M88.4 [R86+0x400], R4 ;  /* 0x0004000456007844 */ /* 0x0003e20000000200 */
[----:B------:R-:W-:Y:S02]  /*7140*/  F2FP.TF32.F32.PACK_B R9, R9 ;  /* 0x00000009ff09723e */ /* 0x000fe400024050ff */
[----:B------:R-:W-:Y:S02]  /*7150*/  F2FP.TF32.F32.PACK_B R10, R10 ;  /* 0x0000000aff0a723e */ /* 0x000fe400024050ff */
[----:B------:R-:W-:Y:S02]  /*7160*/  F2FP.TF32.F32.PACK_B R11, R11 ;  /* 0x0000000bff0b723e */ /* 0x000fe400024050ff */
[----:B------:R-:W-:Y:S02]  /*7170*/  F2FP.TF32.F32.PACK_B R12, R12 ;  /* 0x0000000cff0c723e */ /* 0x000fe400024050ff */
[----:B------:R-:W-:Y:S01]  /*7180*/  F2FP.TF32.F32.PACK_B R13, R13 ;  /* 0x0000000dff0d723e */ /* 0x000fe200024050ff */
[----:B------:R1:W-:Y:S01]  /*7190*/  STSM.16.M88.4 [R88], R8 ;  /* 0x0000000858007844 */ /* 0x0003e20000000200 */
[----:B------:R-:W-:Y:S02]  /*71a0*/  F2FP.TF32.F32.PACK_B R14, R14 ;  /* 0x0000000eff0e723e */ /* 0x000fe400024050ff */
[----:B------:R-:W-:Y:S05]  /*71b0*/  F2FP.TF32.F32.PACK_B R15, R15 ;  /* 0x0000000fff0f723e */ /* 0x000fea00024050ff */
[----:B------:R1:W-:Y:S01]  /*71c0*/  STSM.16.M88.4 [R89], R12 ;  /* 0x0000000c59007844 */ /* 0x0003e20000000200 */
[----:B------:R-:W-:Y:S01]  /*71d0*/  @!PT LDS RZ, [RZ] ;  /* 0x00000000fffff984 */ /* 0x000fe20000000800 */
[----:B------:R-:W-:Y:S01]  /*71e0*/  @!PT LDS RZ, [RZ] ;  /* 0x00000000fffff984 */ /* 0x000fe20000000800 */
[----:B------:R-:W-:Y:S01]  /*71f0*/  @!PT LDS RZ, [RZ] ;  /* 0x00000000fffff984 */ /* 0x000fe20000000800 */
[----:B------:R-:W-:Y:S01]  /*7200*/  @!PT LDS RZ, [RZ] ;  /* 0x00000000fffff984 */ /* 0x000fe20000000800 */
[----:B------:R2:W-:Y:S07]  /*7210*/  MEMBAR.ALL.CTA ;  /* 0x0000000000007992 */ /* 0x0005ee0000008000 */
[----:B--2---:R-:W2:Y:S02]  /*7220*/  FENCE.VIEW.ASYNC.S ;  /* 0x00000000000073c6 */ /* 0x004ea40000000000 */
[----:B--2---:R-:W-:Y:S06]  /*7230*/  BAR.SYNC.DEFER_BLOCKING 0x1, 0x80 ;  /* 0x0042000000007b1d */ /* 0x004fec0000010000 */
[----:B------:R-:W-:Y:S05]  /*7240*/  @P0 BRA `(.L_x_98) ;  /* 0x0000000000280947 */ /* 0x000fea0003800000 */
[----:B------:R-:W-:Y:S02]  /*7250*/  UIADD3 UR6, UPT, UPT, UR50, 0x400, URZ ;  /* 0x0000040032067890 */ /* 0x000fe4000fffe0ff */
[----:B------:R-:W-:Y:S01]  /*7260*/  UIADD3 UR4, UP0, UPT, UR56, 0x680, URZ ;  /* 0x0000068038047890 */ /* 0x000fe2000ff1e0ff */
[----:B------:R-:W-:Y:S03]  /*7270*/  UMOV UR41, UR51 ;  /* 0x0000003300297c82 */ /* 0x000fe60008000000 */
[----:B------:R-:W-:Y:S01]  /*7280*/  MOV R79, UR6 ;  /* 0x00000006004f7c02 */ /* 0x000fe20008000f00 */
[----:B------:R-:W-:Y:S03]  /*7290*/  UIADD3.X UR5, UPT, UPT, URZ, UR57, URZ, UP0, !UPT ;  /* 0x00000039ff057290 */ /* 0x000fe600087fe4ff */
[----:B------:R-:W-:Y:S11]  /*72a0*/  R2UR UR40, R79 ;  /* 0x000000004f2872ca */ /* 0x000ff600000e0000 */
[----:B------:R-:W-:Y:S02]  /*72b0*/  @!UPT UIADD3 URZ, UPT, UPT, URZ, URZ, URZ ;  /* 0x000000fffffff290 */ /* 0x000fe4000fffe0ff */
[----:B------:R2:W-:Y:S01]  /*72c0*/  UTMASTG.4D [UR40], [UR4] ;  /* 0x00000028040073b5 */ /* 0x0005e20008018000 */
[----:B------:R0:W-:Y:S01]  /*72d0*/  UTMACMDFLUSH ;  /* 0x00000000000079b7 */ /* 0x0001e20000000000 */
[----:B--2---:R-:W-:Y:S04]  /*72e0*/  DEPBAR.LE SB0, 0x1 ;  /* 0x000080400000791a */ /* 0x004fe80000000000 */
.L_x_98:
[----:B------:R-:W-:Y:S05]  /*72f0*/  BSYNC.RECONVERGENT B0 ;  /* 0x0000000000007941 */ /* 0x000fea0003800200 */
.L_x_97:
[----:B------:R-:W-:Y:S01]  /*7300*/  BAR.SYNC.DEFER_BLOCKING 0x1, 0x80 ;  /* 0x0042000000007b1d */ /* 0x000fe20000010000 */
[----:B------:R-:W-:Y:S01]  /*7310*/  ISETP.NE.AND P1, PT, R85, RZ, PT ;  /* 0x000000ff5500720c */ /* 0x000fe20003f25270 */
[----:B------:R-:W-:Y:S01]  /*7320*/  UISETP.NE.AND UP0, UPT, UR53, URZ, UPT ;  /* 0x000000ff3500728c */ /* 0x000fe2000bf05270 */
[----:B------:R-:W-:Y:S11]  /*7330*/  LEA R2, R42, UR50, 0x3 ;  /* 0x000000322a027c11 */ /* 0x000ff6000f8e18ff */
[----:B-1----:R-:W-:Y:S01]  /*7340*/  @P1 SHF.L.U32 R4, R75, 0x1f, RZ ;  /* 0x0000001f4b041819 */ /* 0x002fe200000006ff */
[----:B------:R-:W-:Y:S06]  /*7350*/  BRA.U !UP0, `(.L_x_99) ;  /* 0x0000000108247547 */ /* 0x000fec000b800000 */
[----:B------:R-:W1:Y:S01]  /*7360*/  S2R R0, SR_CgaCtaId ;  /* 0x0000000000007919 */ /* 0x000e620000008800 */
[----:B------:R-:W-:Y:S01]  /*7370*/  IMAD.U32 R3, RZ, RZ, UR54 ;  /* 0x00000036ff037e24 */ /* 0x000fe2000f8e00ff */
[----:B------:R-:W-:Y:S04]  /*7380*/  UIADD3 UR54, UPT, UPT, UR54, 0x1, URZ ;  /* 0x0000000136367890 */ /* 0x000fe8000fffe0ff */
[----:B------:R-:W-:Y:S01]  /*7390*/  @P1 LEA R3, R3, UR50, 0x3 ;  /* 0x0000003203031c11 */ /* 0x000fe2000f8e18ff */
[----:B------:R-:W-:Y:S04]  /*73a0*/  UISETP.NE.AND UP0, UPT, UR54, 0x4, UPT ;  /* 0x000000043600788c */ /* 0x000fe8000bf05270 */
[----:B------:R-:W-:Y:S01]  /*73b0*/  @P1 VIADD R3, R3, 0x60 ;  /* 0x0000006003031836 */ /* 0x000fe20000000000 */
[----:B------:R-:W-:Y:S04]  /*73c0*/  USEL UR54, UR54, URZ, UP0 ;  /* 0x000000ff36367287 */ /* 0x000fe80008000000 */
[----:B-1----:R-:W-:Y:S04]  /*73d0*/  @P1 PRMT R0, R0, 0x654, R3 ;  /* 0x0000065400001816 */ /* 0x002fe80000000003 */
[----:B------:R1:W-:Y:S04]  /*73e0*/  @P1 SYNCS.ARRIVE.TRANS64.RED.A1T0 RZ, [R0+URZ], RZ ;  /* 0x000000ff00ff19a7 */ /* 0x0003e800081004ff */
.L_x_99:
[----:B------:R-:W2:Y:S01]  /*73f0*/  @P1 SYNCS.PHASECHK.TRANS64.TRYWAIT P0, [R2+URZ+0x40], R4 ;  /* 0x00004004020015a7 */ /* 0x000ea200080011ff */
[----:B------:R-:W-:Y:S01]  /*7400*/  BSSY B1, `(.L_x_100) ;  /* 0x0000017000017945 */ /* 0x000fe20003800000 */
[----:B--2---:R-:W-:Y:S03]  /*7410*/  @P1 SEL R90, RZ, 0x1, !P0 ;  /* 0x00000001ff5a1807 */ /* 0x004fe60004000000 */
[----:B------:R-:W-:Y:S05]  /*7420*/  @!P1 BRA `(.L_x_101) ;  /* 0x0000000000509947 */ /* 0x000fea0003800000 */
[----:B------:R-:W-:Y:S01]  /*7430*/  ISETP.NE.AND P1, PT, R91, RZ, PT ;  /* 0x000000ff5b00720c */ /* 0x000fe20003f25270 */
[----:B------:R-:W-:Y:S01]  /*7440*/  BSSY B0, `(.L_x_102) ;  /* 0x000000a000007945 */ /* 0x000fe20003800000 */
[----:B------:R-:W-:Y:S11]  /*7450*/  ISETP.NE.AND P0, PT, R90, RZ, PT ;  /* 0x000000ff5a00720c */ /* 0x000ff60003f05270 */
[----:B------:R-:W-:Y:S04]  /*7460*/  @P1 IMAD R5, R42, 0x2000, R43 ;  /* 0x000020002a051824 */ /* 0x000fe800078e022b */
[----:B------:R-:W-:Y:S05]  /*7470*/  @P1 VIADD R4, R5, UR50 ;  /* 0x0000003205041c36 */ /* 0x000fea0008000000 */
[----:B------:R-:W-:Y:S01]  /*7480*/  @P1 IADD3 R3, PT, PT, R93, R4, RZ ;  /* 0x000000045d031210 */ /* 0x000fe20007ffe0ff */
[----:B------:R-:W-:Y:S01]  /*7490*/  @P1 IMAD.IADD R4, R81, 0x1, R4 ;  /* 0x0000000151041824 */ /* 0x000fe200078e0204 */
[----:B------:R-:W-:Y:S06]  /*74a0*/  @P0 BRA `(.L_x_103) ;  /* 0x00000000000c0947 */ /* 0x000fec0003800000 */
[----:B-1----:R-:W-:Y:S04]  /*74b0*/  SHF.L.U32 R0, R75, 0x1f, RZ ;  /* 0x0000001f4b007819 */ /* 0x002fe800000006ff */
[----:B------:R-:W1:Y:S02]  /*74c0*/  SYNCS.PHASECHK.TRANS64.TRYWAIT P0, [R2+URZ+0x40], R0 ;  /* 0x00004000020075a7 */ /* 0x000e6400080011ff */
[----:B-1----:R-:W-:Y:S05]  /*74d0*/  @!P0 BRA `(.L_x_104) ;  /* 0x0000002400ac8947 */ /* 0x002fea0003800000 */
.L_x_103:
[----:B------:R-:W-:Y:S05]  /*74e0*/  BSYNC B0 ;  /* 0x0000000000007941 */ /* 0x000fea0003800000 */
.L_x_102:
[----:B------:R-:W-:Y:S02]  /*74f0*/  ISETP.NE.AND P0, PT, R91, RZ, PT ;  /* 0x000000ff5b00720c */ /* 0x000fe40003f05270 */
[----:B------:R-:W-:Y:S11]  /*7500*/  IADD3 R42, PT, PT, R42, 0x1, RZ ;  /* 0x000000012a2a7810 */ /* 0x000ff60007ffe0ff */
[----:B-1----:R-:W-:Y:S01]  /*7510*/  @P0 IMAD.IADD R0, R81, 0x1, R3 ;  /* 0x0000000151000824 */ /* 0x002fe200078e0203 */
[----:B------:R-:W-:Y:S05]  /*7520*/  @P0 WARPSYNC.ALL ;  /* 0x0000000000000948 */ /* 0x000fea0003800000 */
[----:B------:R2:W3:Y:S04]  /*7530*/  @P0 LDSM.16.M88.4 R56, [R5+UR50+0x400] ;  /* 0x000400320538083b */ /* 0x0004e80008000200 */
[----:B------:R2:W4:Y:S04]  /*7540*/  @P0 LDSM.16.M88.4 R52, [R4+0x400] ;  /* 0x000400000434083b */ /* 0x0005280000000200 */
[----:B------:R2:W1:Y:S04]  /*7550*/  @P0 LDSM.16.M88.4 R48, [R3+0x400] ;  /* 0x000400000330083b */ /* 0x0004680000000200 */
[----:B------:R2:W1:Y:S02]  /*7560*/  @P0 LDSM.16.M88.4 R44, [R0+0x400] ;  /* 0x00040000002c083b */ /* 0x0004640000000200 */
.L_x_101:
[----:B------:R-:W-:Y:S05]  /*7570*/  BSYNC B1 ;  /* 0x0000000000017941 */ /* 0x000fea0003800000 */
.L_x_100:
[----:B-12---:R-:W-:Y:S05]  /*7580*/  VIADD R0, R34, 0x20 ;  /* 0x0000002022007836 */ /* 0x006fea0000000000 */
[----:B------:R-:W-:Y:S04]  /*7590*/  SHF.R.U32.HI R0, RZ, 0x15, R0 ;  /* 0x00000015ff007819 */ /* 0x000fe80000011600 */
[----:B------:R-:W-:Y:S11]  /*75a0*/  LOP3.LUT P0, RZ, R0, 0x3, R78, 0x48, !PT ;  /* 0x0000000300ff7812 */ /* 0x000ff6000780484e */
[----:B------:R-:W-:Y:S02]  /*75b0*/  @!UPT UIADD3 URZ, UPT, UPT, URZ, URZ, URZ ;  /* 0x000000fffffff290 */ /* 0x000fe4000fffe0ff */
[----:B------:R-:W-:Y:S05]  /*75c0*/  @!P0 BRA `(.L_x_105) ;  /* 0x0000000000408947 */ /* 0x000fea0003800000 */
[----:B------:R-:W1:Y:S01]  /*75d0*/  LDCU.64 UR8, c[0x4][0x70] ;  /* 0x01000e00ff0877ac */ /* 0x000e620008000a00 */
[----:B------:R-:W-:Y:S01]  /*75e0*/  MOV R3, 0x0 ;  /* 0x0000000000037802 */ /* 0x000fe20000000f00 */
[----:B------:R-:W-:Y:S02]  /*75f0*/  HFMA2 R12, -RZ, RZ, 0, 5.9604644775390625e-08 ;  /* 0x00000001ff0c7431 */ /* 0x000fe400000001ff */
[----:B------:R-:W-:Y:S02]  /*7600*/  IMAD.MOV.U32 R8, RZ, RZ, 0x192 ;  /* 0x00000192ff087424 */ /* 0x000fe400078e00ff */
[----:B------:R-:W-:Y:S01]  /*7610*/  IMAD.MOV.U32 R13, RZ, RZ, RZ ;  /* 0x000000ffff0d7224 */ /* 0x000fe200078e00ff */
[----:B------:R-:W2:Y:S01]  /*7620*/  LDCU.64 UR6, c[0x4][0x78] ;  /* 0x01000f00ff0677ac */ /* 0x000ea20008000a00 */
[----:B------:R-:W3:Y:S01]  /*7630*/  LDC.64 R2, c[0x4][R3] ;  /* 0x0100000003027b82 */ /* 0x000ee20000000a00 */
[----:B------:R-:W5:Y:S01]  /*7640*/  LDCU.64 UR4, c[0x4][0x10] ;  /* 0x01000200ff0477ac */ /* 0x000f620008000a00 */
[----:B-1----:R-:W-:Y:S01]  /*7650*/  MOV R5, UR9 ;  /* 0x0000000900057c02 */ /* 0x002fe20008000f00 */
[----:B------:R-:W-:Y:S01]  /*7660*/  IMAD.U32 R4, RZ, RZ, UR8 ;  /* 0x00000008ff047e24 */ /* 0x000fe2000f8e00ff */
[----:B--2---:R-:W-:Y:S01]  /*7670*/  MOV R7, UR7 ;  /* 0x0000000700077c02 */ /* 0x004fe20008000f00 */
[----:B------:R-:W-:Y:S01]  /*7680*/  IMAD.U32 R6, RZ, RZ, UR6 ;  /* 0x00000006ff067e24 */ /* 0x000fe2000f8e00ff */
[----:B-----5:R-:W-:Y:S01]  /*7690*/  MOV R11, UR5 ;  /* 0x00000005000b7c02 */ /* 0x020fe20008000f00 */
[----:B------:R-:W-:Y:S02]  /*76a0*/  IMAD.U32 R10, RZ, RZ, UR4 ;  /* 0x00000004ff0a7e24 */ /* 0x000fe4000f8e00ff */
[----:B------:R-:W-:Y:S07]  /*76b0*/  LEPC R20, `(.L_x_105) ;  /* 0x000000001014794e */ /* 0x000fee0000000000 */
[----:B---34-:R-:W-:Y:S05]  /*76c0*/  CALL.ABS.NOINC R2 ;  /* 0x0000000002007343 */ /* 0x018fea0003c00000 */
.L_x_105:
[----:B---3--:R-:W-:Y:S01]  /*76d0*/  LOP3.LUT R3, R56, 0xffffe000, RZ, 0xc0, !PT ;  /* 0xffffe00038037812 */ /* 0x008fe200078ec0ff */
[----:B------:R-:W-:Y:S05]  /*76e0*/  WARPSYNC.ALL ;  /* 0x0000000000007948 */ /* 0x000fea0003800000 */
[----:B------:R-:W-:Y:S01]  /*76f0*/  R2UR UR4, R34 ;  /* 0x00000000220472ca */ /* 0x000fe200000e0000 */
[----:B------:R-:W1:Y:S01]  /*7700*/  S2R R92, SR_CgaCtaId ;  /* 0x00000000005c7919 */ /* 0x000e620000008800 */
[----:B----4-:R-:W-:Y:S01]  /*7710*/  LOP3.LUT R20, R52, 0xffffe000, RZ, 0xc0, !PT ;  /* 0xffffe00034147812 */ /* 0x010fe200078ec0ff */
[----:B------:R-:W-:Y:S01]  /*7720*/  BSSY.RECONVERGENT B0, `(.L_x_106) ;  /* 0x000005b000007945 */ /* 0x000fe20003800200 */
[----:B------:R-:W-:Y:S02]  /*7730*/  ISETP.NE.AND P6, PT, R85, RZ, PT ;  /* 0x000000ff5500720c */ /* 0x000fe40003fc5270 */
[----:B------:R-:W-:Y:S07]  /*7740*/  ISETP.NE.AND P0, PT, R77, RZ, PT ;  /* 0x000000ff4d00720c */ /* 0x000fee0003f05270 */
[----:B------:R-:W2:Y:S02]  /*7750*/  LDTM.16dp128bit.x8 R4, tmem[UR4+0x20] ;  /* 0x00002004000479ee */ /* 0x000ea40008180000 */
[----:B--2---:R-:W-:Y:S01]  /*7760*/  FMUL R0, R33, R4 ;  /* 0x0000000421007220 */ /* 0x004fe20000400000 */
[----:B------:R-:W-:Y:S01]  /*7770*/  LOP3.LUT R4, R57, 0xffffe000, RZ, 0xc0, !PT ;  /* 0xffffe00039047812 */ /* 0x000fe200078ec0ff */
        /* <DEDUP_REMOVED lines=8> */
[----:B------:R-:W-:Y:S01]  /*7800*/  FMUL R2, R33, R7 ;  /* 0x0000000721027220 */ /* 0x000fe20000400000 */
[----:B------:R-:W-:Y:S01]  /*7810*/  F2FP.TF32.F32.PACK_B R37, R37 ;  /* 0x00000025ff25723e */ /* 0x000fe200024050ff */
[----:B------:R-:W-:Y:S01]  /*7820*/  FFMA R38, R35, R3, R0 ;  /* 0x0000000323267223 */ /* 0x000fe20000000000 */
[C---:B------:R-:W-:Y:S01]  /*7830*/  FMUL R0, R33.reuse, R8 ;  /* 0x0000000821007220 */ /* 0x040fe20000400000 */
[----:B------:R-:W-:Y:S01]  /*7840*/  FMUL R6, R33, R13 ;  /* 0x0000000d21067220 */ /* 0x000fe20000400000 */
[----:B------:R-:W-:Y:S01]  /*7850*/  LOP3.LUT R13, R53, 0xffffe000, RZ, 0xc0, !PT ;  /* 0xffffe000350d7812 */ /* 0x000fe200078ec0ff */
[----:B------:R-:W-:Y:S01]  /*7860*/  FFMA R39, R35, R4, R2 ;  /* 0x0000000423277223 */ /* 0x000fe20000000002 */
[----:B------:R-:W-:Y:S01]  /*7870*/  F2FP.TF32.F32.PACK_B R38, R38 ;  /* 0x00000026ff26723e */ /* 0x000fe200024050ff */
[C---:B------:R-:W-:Y:S01]  /*7880*/  FMUL R2, R33.reuse, R9 ;  /* 0x0000000921027220 */ /* 0x040fe20000400000 */
[----:B------:R-:W-:Y:S01]  /*7890*/  FMUL R9, R33, R16 ;  /* 0x0000001021097220 */ /* 0x000fe20000400000 */
[----:B------:R-:W-:Y:S01]  /*78a0*/  FFMA R16, R35, R20, R0 ;  /* 0x0000001423107223 */ /* 0x000fe20000000000 */
[----:B------:R-:W-:Y:S01]  /*78b0*/  LOP3.LUT R0, R54, 0xffffe000, RZ, 0xc0, !PT ;  /* 0xffffe00036007812 */ /* 0x000fe200078ec0ff */
[C---:B------:R-:W-:Y:S01]  /*78c0*/  FMUL R3, R33.reuse, R10 ;  /* 0x0000000a21037220 */ /* 0x040fe20000400000 */
[----:B------:R-:W-:Y:S01]  /*78d0*/  F2FP.TF32.F32.PACK_B R39, R39 ;  /* 0x00000027ff27723e */ /* 0x000fe200024050ff */
[----:B------:R-:W-:Y:S01]  /*78e0*/  FMUL R7, R33, R14 ;  /* 0x0000000e21077220 */ /* 0x000fe20000400000 */
[----:B------:R-:W-:Y:S01]  /*78f0*/  LOP3.LUT R14, R55, 0xffffe000, RZ, 0xc0, !PT ;  /* 0xffffe000370e7812 */ /* 0x000fe200078ec0ff */
[----:B------:R-:W-:Y:S01]  /*7900*/  FMUL R10, R33, R17 ;  /* 0x00000011210a7220 */ /* 0x000fe20000400000 */
[----:B------:R-:W-:Y:S01]  /*7910*/  F2FP.TF32.F32.PACK_B R16, R16 ;  /* 0x00000010ff10723e */ /* 0x000fe200024050ff */
[----:B------:R-:W-:Y:S01]  /*7920*/  FFMA R17, R35, R13, R2 ;  /* 0x0000000d23117223 */ /* 0x000fe20000000002 */
[----:B------:R-:W-:Y:S01]  /*7930*/  LOP3.LUT R2, R48, 0xffffe000, RZ, 0xc0, !PT ;  /* 0xffffe00030027812 */ /* 0x000fe200078ec0ff */
        /* <DEDUP_REMOVED lines=8> */
[C---:B------:R-:W-:Y:S01]  /*79c0*/  FFMA R19, R35.reuse, R14, R4 ;  /* 0x0000000e23137223 */ /* 0x040fe20000000004 */
[----:B------:R-:W-:Y:S01]  /*79d0*/  F2FP.TF32.F32.PACK_B R18, R18 ;  /* 0x00000012ff12723e */ /* 0x000fe200024050ff */
[----:B------:R-:W-:Y:S01]  /*79e0*/  FFMA R4, R35, R2, R5 ;  /* 0x0000000223047223 */ /* 0x000fe20000000005 */
[----:B------:R-:W-:Y:S01]  /*79f0*/  LOP3.LUT R2, R51, 0xffffe000, RZ, 0xc0, !PT ;  /* 0xffffe00033027812 */ /* 0x000fe200078ec0ff */
[----:B------:R-:W-:Y:S01]  /*7a00*/  FMUL R8, R33, R15 ;  /* 0x0000000f21087220 */ /* 0x000fe20000400000 */
[----:B------:R-:W-:Y:S01]  /*7a10*/  F2FP.TF32.F32.PACK_B R19, R19 ;  /* 0x00000013ff13723e */ /* 0x000fe200024050ff */
[C---:B------:R-:W-:Y:S01]  /*7a20*/  FFMA R5, R35.reuse, R0, R6 ;  /* 0x0000000023057223 */ /* 0x040fe20000000006 */
[----:B------:R-:W-:Y:S01]  /*7a30*/  LOP3.LUT R0, R44, 0xffffe000, RZ, 0xc0, !PT ;  /* 0xffffe0002c007812 */ /* 0x000fe200078ec0ff */
[----:B------:R2:W-:Y:S01]  /*7a40*/  STSM.16.M88.4 [R87+0x2400], R36 ;  /* 0x0024002457007844 */ /* 0x0005e20000000200 */
[----:B------:R-:W-:Y:S01]  /*7a50*/  F2FP.TF32.F32.PACK_B R4, R4 ;  /* 0x00000004ff04723e */ /* 0x000fe200024050ff */
[C---:B------:R-:W-:Y:S01]  /*7a60*/  FFMA R6, R35.reuse, R3, R7 ;  /* 0x0000000323067223 */ /* 0x040fe20000000007 */
[----:B------:R-:W-:Y:S05]  /*7a70*/  LOP3.LUT R3, R46, 0xffffe000, RZ, 0xc0, !PT ;  /* 0xffffe0002e037812 */ /* 0x000fea00078ec0ff */
[----:B------:R2:W-:Y:S01]  /*7a80*/  STSM.16.M88.4 [R86+0x2400], R16 ;  /* 0x0024001056007844 */ /* 0x0005e20000000200 */
[----:B------:R-:W-:Y:S01]  /*7a90*/  F2FP.TF32.F32.PACK_B R5, R5 ;  /* 0x00000005ff05723e */ /* 0x000fe200024050ff */
[----:B------:R-:W-:Y:S01]  /*7aa0*/  FFMA R7, R35, R2, R8 ;  /* 0x0000000223077223 */ /* 0x000fe20000000008 */
[----:B------:R-:W-:Y:S01]  /*7ab0*/  LOP3.LUT R2, R45, 0xffffe000, RZ, 0xc0, !PT ;  /* 0xffffe0002d027812 */ /* 0x000fe200078ec0ff */
[C---:B------:R-:W-:Y:S01]  /*7ac0*/  FFMA R8, R35.reuse, R0, R9 ;  /* 0x0000000023087223 */ /* 0x040fe20000000009 */
[----:B------:R-:W-:Y:S01]  /*7ad0*/  F2FP.TF32.F32.PACK_B R6, R6 ;  /* 0x00000006ff06723e */ /* 0x000fe200024050ff */
[----:B------:R-:W-:Y:S01]  /*7ae0*/  IMAD.U32 R0, RZ, RZ, UR54 ;  /* 0x00000036ff007e24 */ /* 0x000fe2000f8e00ff */
        /* <DEDUP_REMOVED lines=9> */
[----:B------:R-:W-:Y:S02]  /*7b80*/  @P6 LEA R0, R0, UR50, 0x3 ;  /* 0x0000003200006c11 */ /* 0x000fe4000f8e18ff */
[----:B------:R-:W-:Y:S01]  /*7b90*/  LEA R2, R42, UR50, 0x3 ;  /* 0x000000322a027c11 */ /* 0x000fe2000f8e18ff */
[----:B------:R2:W-:Y:S01]  /*7ba0*/  STSM.16.M88.4 [R89+0x2000], R8 ;  /* 0x0020000859007844 */ /* 0x0005e20000000200 */
[----:B------:R-:W-:Y:S01]  /*7bb0*/  @P6 SHF.L.U32 R3, R75, 0x1f, RZ ;  /* 0x0000001f4b036819 */ /* 0x000fe200000006ff */
[----:B------:R-:W-:Y:S01]  /*7bc0*/  @P6 VIADD R0, R0, 0x60 ;  /* 0x0000006000006836 */ /* 0x000fe20000000000 */
[----:B------:R-:W-:Y:S01]  /*7bd0*/  @!PT LDS RZ, [RZ] ;  /* 0x00000000fffff984 */ /* 0x000fe20000000800 */
[----:B------:R-:W-:Y:S01]  /*7be0*/  @!PT LDS RZ, [RZ] ;  /* 0x00000000fffff984 */ /* 0x000fe20000000800 */
[----:B------:R-:W-:Y:S01]  /*7bf0*/  @!PT LDS RZ, [RZ] ;  /* 0x00000000fffff984 */ /* 0x000fe20000000800 */
[----:B------:R-:W-:Y:S01]  /*7c00*/  @!PT LDS RZ, [RZ] ;  /* 0x00000000fffff984 */ /* 0x000fe20000000800 */
[----:B------:R3:W-:Y:S06]  /*7c10*/  MEMBAR.ALL.CTA ;  /* 0x0000000000007992 */ /* 0x0007ec0000008000 */
[----:B---3--:R-:W3:Y:S01]  /*7c20*/  FENCE.VIEW.ASYNC.S ;  /* 0x00000000000073c6 */ /* 0x008ee20000000000 */
[----:B-1----:R-:W-:Y:S01]  /*7c30*/  @P6 PRMT R0, R92, 0x654, R0 ;  /* 0x000006545c006816 */ /* 0x002fe20000000000 */
[----:B---3--:R-:W-:Y:S06]  /*7c40*/  BAR.SYNC.DEFER_BLOCKING 0x1, 0x80 ;  /* 0x0042000000007b1d */ /* 0x008fec0000010000 */
[----:B------:R-:W-:Y:S05]  /*7c50*/  @P0 BRA `(.L_x_107) ;  /* 0x00000000001c0947 */ /* 0x000fea0003800000 */
[----:B------:R-:W-:Y:S02]  /*7c60*/  UIADD3 UR4, UP0, UPT, UR56, 0x680, URZ ;  /* 0x0000068038047890 */ /* 0x000fe4000ff1e0ff */
[----:B------:R-:W-:Y:S02]  /*7c70*/  UIADD3 UR40, UPT, UPT, UR50, 0x2400, URZ ;  /* 0x0000240032287890 */ /* 0x000fe4000fffe0ff */
[----:B------:R-:W-:Y:S02]  /*7c80*/  UIADD3 UR41, UPT, UPT, UR51, 0x20, URZ ;  /* 0x0000002033297890 */ /* 0x000fe4000fffe0ff */
[----:B------:R-:W-:Y:S09]  /*7c90*/  UIADD3.X UR5, UPT, UPT, URZ, UR57, URZ, UP0, !UPT ;  /* 0x00000039ff057290 */ /* 0x000ff200087fe4ff */
[----:B------:R1:W-:Y:S01]  /*7ca0*/  UTMASTG.4D [UR40], [UR4] ;  /* 0x00000028040073b5 */ /* 0x0003e20008018000 */
[----:B------:R0:W-:Y:S01]  /*7cb0*/  UTMACMDFLUSH ;  /* 0x00000000000079b7 */ /* 0x0001e20000000000 */
[----:B-1----:R-:W-:Y:S04]  /*7cc0*/  DEPBAR.LE SB0, 0x1 ;  /* 0x000080400000791a */ /* 0x002fe80000000000 */
.L_x_107:
[----:B------:R-:W-:Y:S05]  /*7cd0*/  BSYNC.RECONVERGENT B0 ;  /* 0x0000000000007941 */ /* 0x000fea0003800200 */
.L_x_106:
[----:B------:R-:W-:Y:S01]  /*7ce0*/  BAR.SYNC.DEFER_BLOCKING 0x1, 0x80 ;  /* 0x0042000000007b1d */ /* 0x000fe20000010000 */
[----:B------:R-:W-:Y:S04]  /*7cf0*/  UIADD3 UR45, UPT, UPT, UR54, 0x1, URZ ;  /* 0x00000001362d7890 */ /* 0x000fe8000fffe0ff */
[----:B------:R-:W-:Y:S04]  /*7d00*/  UISETP.NE.AND UP0, UPT, UR45, 0x4, UPT ;  /* 0x000000042d00788c */ /* 0x000fe8000bf05270 */
[----:B------:R-:W-:Y:S01]  /*7d10*/  USEL UR45, UR45, URZ, UP0 ;  /* 0x000000ff2d2d7287 */ /* 0x000fe20008000000 */
[----:B------:R1:W-:Y:S01]  /*7d20*/  @P6 SYNCS.ARRIVE.TRANS64.RED.A1T0 RZ, [R0+URZ], RZ ;  /* 0x000000ff00ff69a7 */ /* 0x0003e200081004ff */
[----:B------:R-:W-:Y:S01]  /*7d30*/  BSSY B1, `(.L_x_108) ;  /* 0x0000018000017945 */ /* 0x000fe20003800000 */
[----:B------:R-:W3:Y:S02]  /*7d40*/  @P6 SYNCS.PHASECHK.TRANS64.TRYWAIT P0, [R2+URZ+0x40], R3 ;  /* 0x00004003020065a7 */ /* 0x000ee400080011ff */
[----:B---3--:R-:W-:Y:S01]  /*7d50*/  @P6 SEL R90, RZ, 0x1, !P0 ;  /* 0x00000001ff5a6807 */ /* 0x008fe20004000000 */
[----:B-1----:R-:W-:Y:S06]  /*7d60*/  @!P6 BRA `(.L_x_109) ;  /* 0x000000000050e947 */ /* 0x002fec0003800000 */
[----:B------:R-:W-:Y:S01]  /*7d70*/  ISETP.NE.AND P1, PT, R91, RZ, PT ;  /* 0x000000ff5b00720c */ /* 0x000fe20003f25270 */
[----:B------:R-:W-:Y:S01]  /*7d80*/  BSSY B0, `(.L_x_110) ;  /* 0x000000a000007945 */ /* 0x000fe20003800000 */
[----:B------:R-:W-:Y:S11]  /*7d90*/  ISETP.NE.AND P0, PT, R90, RZ, PT ;  /* 0x000000ff5a00720c */ /* 0x000ff60003f05270 */
[----:B--2---:R-:W-:Y:S04]  /*7da0*/  @P1 IMAD R4, R42, 0x2000, R43 ;  /* 0x000020002a041824 */ /* 0x004fe800078e022b */
[----:B------:R-:W-:Y:S05]  /*7db0*/  @P1 VIADD R3, R4, UR50 ;  /* 0x0000003204031c36 */ /* 0x000fea0008000000 */
[----:B------:R-:W-:Y:S01]  /*7dc0*/  @P1 IADD3 R0, PT, PT, R93, R3, RZ ;  /* 0x000000035d001210 */ /* 0x000fe20007ffe0ff */
[----:B------:R-:W-:Y:S01]  /*7dd0*/  @P1 IMAD.IADD R3, R81, 0x1, R3 ;  /* 0x0000000151031824 */ /* 0x000fe200078e0203 */
[----:B------:R-:W-:Y:S06]  /*7de0*/  @P0 BRA `(.L_x_111) ;  /* 0x00000000000c0947 */ /* 0x000fec0003800000 */
[----:B------:R-:W-:Y:S04]  /*7df0*/  SHF.L.U32 R5, R75, 0x1f, RZ ;  /* 0x0000001f4b057819 */ /* 0x000fe800000006ff */
[----:B------:R-:W1:Y:S02]  /*7e00*/  SYNCS.PHASECHK.TRANS64.TRYWAIT P0, [R2+URZ+0x40], R5 ;  /* 0x00004005020075a7 */ /* 0x000e6400080011ff */
[----:B-1----:R-:W-:Y:S05]  /*7e10*/  @!P0 BRA `(.L_x_112) ;  /* 0x0000001c00708947 */ /* 0x002fea0003800000 */
.L_x_111:
[----:B------:R-:W-:Y:S05]  /*7e20*/  BSYNC B0 ;  /* 0x0000000000007941 */ /* 0x000fea0003800000 */
.L_x_110:
[----:B------:R-:W-:Y:S02]  /*7e30*/  ISETP.NE.AND P0, PT, R91, RZ, PT ;  /* 0x000000ff5b00720c */ /* 0x000fe40003f05270 */
[----:B------:R-:W-:Y:S11]  /*7e40*/  IADD3 R42, PT, PT, R42, 0x1, RZ ;  /* 0x000000012a2a7810 */ /* 0x000ff60007ffe0ff */
[----:B-1----:R-:W-:Y:S01]  /*7e50*/  @P0 IMAD.IADD R2, R81, 0x1, R0 ;  /* 0x0000000151020824 */ /* 0x002fe200078e0200 */
[----:B------:R-:W-:Y:S05]  /*7e60*/  @P0 WARPSYNC.ALL ;  /* 0x0000000000000948 */ /* 0x000fea0003800000 */
[----:B------:R1:W3:Y:S04]  /*7e70*/  @P0 LDSM.16.M88.4 R56, [R4+UR50+0x400] ;  /* 0x000400320438083b */ /* 0x0002e80008000200 */
[----:B------:R1:W4:Y:S04]  /*7e80*/  @P0 LDSM.16.M88.4 R52, [R3+0x400] ;  /* 0x000400000334083b */ /* 0x0003280000000200 */
[----:B------:R1:W2:Y:S04]  /*7e90*/  @P0 LDSM.16.M88.4 R48, [R0+0x400] ;  /* 0x000400000030083b */ /* 0x0002a80000000200 */
[----:B------:R1:W1:Y:S02]  /*7ea0*/  @P0 LDSM.16.M88.4 R44, [R2+0x400] ;  /* 0x00040000022c083b */ /* 0x0002640000000200 */
.L_x_109:
[----:B------:R-:W-:Y:S05]  /*7eb0*/  BSYNC B1 ;  /* 0x0000000000017941 */ /* 0x000fea0003800000 */
.L_x_108:
[----:B-1----:R-:W-:Y:S05]  /*7ec0*/  VIADD R0, R34, 0x40 ;  /* 0x0000004022007836 */ /* 0x002fea0000000000 */
[----:B------:R-:W-:Y:S04]  /*7ed0*/  SHF.R.U32.HI R0, RZ, 0x15, R0 ;  /* 0x00000015ff007819 */ /* 0x000fe80000011600 */
[----:B------:R-:W-:Y:S11]  /*7ee0*/  LOP3.LUT P0, RZ, R0, 0x3, R78, 0x48, !PT ;  /* 0x0000000300ff7812 */ /* 0x000ff6000780484e */
[----:B------:R-:W-:Y:S02]  /*7ef0*/  @!UPT UIADD3 URZ, UPT, UPT, URZ, URZ, URZ ;  /* 0x000000fffffff290 */ /* 0x000fe4000fffe0ff */
[----:B------:R-:W-:Y:S05]  /*7f00*/  @!P0 BRA `(.L_x_113) ;  /* 0x0000000000408947 */ /* 0x000fea0003800000 */
[----:B------:R-:W1:Y:S01]  /*7f10*/  LDCU.64 UR8, c[0x4][0x70] ;  /* 0x01000e00ff0877ac */ /* 0x000e620008000a00 */
[----:B------:R-:W-:Y:S01]  /*7f20*/  MOV R3, 0x0 ;  /* 0x0000000000037802 */ /* 0x000fe20000000f00 */
[----:B------:R-:W-:Y:S02]  /*7f30*/  HFMA2 R12, -RZ, RZ, 0, 5.9604644775390625e-08 ;  /* 0x00000001ff0c7431 */ /* 0x000fe400000001ff */
[----:B--2---:R-:W-:Y:S02]  /*7f40*/  IMAD.MOV.U32 R8, RZ, RZ, 0x192 ;  /* 0x00000192ff087424 */ /* 0x004fe400078e00ff */
        /* <DEDUP_REMOVED lines=12> */
.L_x_113:
[----:B---3--:R-:W-:Y:S01]  /*8010*/  LOP3.LUT R3, R56, 0xffffe000, RZ, 0xc0, !PT ;  /* 0xffffe00038037812 */ /* 0x008fe200078ec0ff */
[----:B------:R-:W-:Y:S05]  /*8020*/  WARPSYNC.ALL ;  /* 0x0000000000007948 */ /* 0x000fea0003800000 */
[----:B------:R-:W-:Y:S01]  /*8030*/  R2UR UR4, R34 ;  /* 0x00000000220472ca */ /* 0x000fe200000e0000 */
[----:B------:R-:W-:Y:S01]  /*8040*/  BSSY.RECONVERGENT B0, `(.L_x_114) ;  /* 0x000005c000007945 */ /* 0x000fe20003800200 */
[----:B----4-:R-:W-:Y:S02]  /*8050*/  LOP3.LUT R20, R52, 0xffffe000, RZ, 0xc0, !PT ;  /* 0xffffe00034147812 */ /* 0x010fe400078ec0ff */
[----:B------:R-:W-:Y:S02]  /*8060*/  LOP3.LUT R21, R53, 0xffffe000, RZ, 0xc0, !PT ;  /* 0xffffe00035157812 */ /* 0x000fe400078ec0ff */
[----:B------:R-:W-:Y:S02]  /*8070*/  LOP3.LUT R40, R54, 0xffffe000, RZ, 0xc0, !PT ;  /* 0xffffe00036287812 */ /* 0x000fe400078ec0ff */
[----:B------:R-:W-:Y:S02]  /*8080*/  ISETP.NE.AND P6, PT, R85, RZ, PT ;  /* 0x000000ff5500720c */ /* 0x000fe40003fc5270 */
[----:B------:R-:W-:Y:S03]  /*8090*/  ISETP.NE.AND P0, PT, R77, RZ, PT ;  /* 0x000000ff4d00720c */ /* 0x000fe60003f05270 */
[----:B--2---:R-:W1:Y:S02]  /*80a0*/  LDTM.16dp128bit.x8 R4, tmem[UR4+0x40] ;  /* 0x00004004000479ee */ /* 0x004e640008180000 */
[----:B-1----:R-:W-:Y:S01]  /*80b0*/  FMUL R0, R33, R4 ;  /* 0x0000000421007220 */ /* 0x002fe20000400000 */
        /* <DEDUP_REMOVED lines=12> */
[----:B------:R-:W-:Y:S01]  /*8180*/  FMUL R0, R33, R8 ;  /* 0x0000000821007220 */ /* 0x000fe20000400000 */
[----:B------:R-:W-:Y:S01]  /*8190*/  FFMA R39, R35, R4, R2 ;  /* 0x0000000423277223 */ /* 0x000fe20000000002 */
[C---:B------:R-:W-:Y:S01]  /*81a0*/  FMUL R2, R33.reuse, R9 ;  /* 0x0000000921027220 */ /* 0x040fe20000400000 */
[C---:B------:R-:W-:Y:S01]  /*81b0*/  FMUL R3, R33.reuse, R10 ;  /* 0x0000000a21037220 */ /* 0x040fe20000400000 */
[----:B------:R-:W-:Y:S01]  /*81c0*/  F2FP.TF32.F32.PACK_B R38, R38 ;  /* 0x00000026ff26723e */ /* 0x000fe200024050ff */
[----:B------:R-:W-:Y:S01]  /*81d0*/  FMUL R9, R33, R16 ;  /* 0x0000001021097220 */ /* 0x000fe20000400000 */
[----:B------:R-:W-:Y:S01]  /*81e0*/  F2FP.TF32.F32.PACK_B R39, R39 ;  /* 0x00000027ff27723e */ /* 0x000fe200024050ff */
[----:B------:R-:W-:Y:S01]  /*81f0*/  FFMA R16, R35, R20, R0 ;  /* 0x0000001423107223 */ /* 0x000fe20000000000 */
[----:B------:R-:W-:Y:S01]  /*8200*/  LOP3.LUT R0, R55, 0xffffe000, RZ, 0xc0, !PT ;  /* 0xffffe00037007812 */ /* 0x000fe200078ec0ff */
[C---:B------:R-:W-:Y:S01]  /*8210*/  FMUL R4, R33.reuse, R11 ;  /* 0x0000000b21047220 */ /* 0x040fe20000400000 */
[----:B------:R-:W-:Y:S01]  /*8220*/  FMUL R10, R33, R17 ;  /* 0x00000011210a7220 */ /* 0x000fe20000400000 */
[----:B------:R-:W-:Y:S01]  /*8230*/  FFMA R17, R35, R21, R2 ;  /* 0x0000001523117223 */ /* 0x000fe20000000002 */
[----:B------:R-:W-:Y:S01]  /*8240*/  LOP3.LUT R2, R48, 0xffffe000, RZ, 0xc0, !PT ;  /* 0xffffe00030027812 */ /* 0x000fe200078ec0ff */
[----:B------:R-:W-:Y:S01]  /*8250*/  FMUL R11, R33, R18 ;  /* 0x00000012210b7220 */ /* 0x000fe20000400000 */
[----:B------:R-:W-:Y:S01]  /*8260*/  F2FP.TF32.F32.PACK_B R16, R16 ;  /* 0x00000010ff10723e */ /* 0x000fe200024050ff */
[----:B------:R-:W-:Y:S01]  /*8270*/  FFMA R18, R35, R40, R3 ;  /* 0x0000002823127223 */ /* 0x000fe20000000003 */
[----:B------:R-:W-:Y:S01]  /*8280*/  LOP3.LUT R3, R49, 0xffffe000, RZ, 0xc0, !PT ;  /* 0xffffe00031037812 */ /* 0x000fe200078ec0ff */
[C---:B------:R-:W-:Y:S01]  /*8290*/  FMUL R6, R33.reuse, R13 ;  /* 0x0000000d21067220 */ /* 0x040fe20000400000 */
[----:B------:R-:W-:Y:S01]  /*82a0*/  LOP3.LUT R13, R50, 0xffffe000, RZ, 0xc0, !PT ;  /* 0xffffe000320d7812 */ /* 0x000fe200078ec0ff */
[----:B------:R-:W-:Y:S01]  /*82b0*/  FMUL R7, R33, R14 ;  /* 0x0000000e21077220 */ /* 0x000fe20000400000 */
[----:B------:R-:W-:Y:S01]  /*82c0*/  LOP3.LUT R14, R51, 0xffffe000, RZ, 0xc0, !PT ;  /* 0xffffe000330e7812 */ /* 0x000fe200078ec0ff */
[----:B------:R-:W-:Y:S01]  /*82d0*/  FMUL R12, R33, R19 ;  /* 0x00000013210c7220 */ /* 0x000fe20000400000 */
[----:B------:R-:W-:Y:S01]  /*82e0*/  F2FP.TF32.F32.PACK_B R17, R17 ;  /* 0x00000011ff11723e */ /* 0x000fe200024050ff */
[C---:B------:R-:W-:Y:S01]  /*82f0*/  FFMA R19, R35.reuse, R0, R4 ;  /* 0x0000000023137223 */ /* 0x040fe20000000004 */
[----:B------:R-:W-:Y:S01]  /*8300*/  LOP3.LUT R0, R44, 0xffffe000, RZ, 0xc0, !PT ;  /* 0xffffe0002c007812 */ /* 0x000fe200078ec0ff */
        /* <DEDUP_REMOVED lines=8> */
[----:B------:R-:W-:Y:S01]  /*8390*/  FFMA R6, R35, R13, R7 ;  /* 0x0000000d23067223 */ /* 0x000fe20000000007 */
[----:B------:R-:W-:Y:S01]  /*83a0*/  LOP3.LUT R13, R47, 0xffffe000, RZ, 0xc0, !PT ;  /* 0xffffe0002f0d7812 */ /* 0x000fe200078ec0ff */
[C---:B------:R-:W-:Y:S01]  /*83b0*/  FFMA R7, R35.reuse, R14, R8 ;  /* 0x0000000e23077223 */ /* 0x040fe20000000008 */
[C---:B------:R-:W-:Y:S03]  /*83c0*/  FFMA R8, R35.reuse, R0, R9 ;  /* 0x0000000023087223 */ /* 0x040fe60000000009 */
[----:B------:R1:W-:Y:S01]  /*83d0*/  STSM.16.M88.4 [R86+0x4400], R16 ;  /* 0x0044001056007844 */ /* 0x0003e20000000200 */
[----:B------:R-:W-:Y:S01]  /*83e0*/  F2FP.TF32.F32.PACK_B R4, R4 ;  /* 0x00000004ff04723e */ /* 0x000fe200024050ff */
[C---:B------:R-:W-:Y:S01]  /*83f0*/  FFMA R9, R35.reuse, R2, R10 ;  /* 0x0000000223097223 */ /* 0x040fe2000000000a */
[----:B------:R-:W-:Y:S01]  /*8400*/  F2FP.TF32.F32.PACK_B R5, R5 ;  /* 0x00000005ff05723e */ /* 0x000fe200024050ff */
[C---:B------:R-:W-:Y:S01]  /*8410*/  FFMA R10, R35.reuse, R3, R11 ;  /* 0x00000003230a7223 */ /* 0x040fe2000000000b */
[----:B------:R-:W-:Y:S01]  /*8420*/  FFMA R11, R35, R13, R12 ;  /* 0x0000000d230b7223 */ /* 0x000fe2000000000c */
[----:B------:R-:W-:Y:S01]  /*8430*/  F2FP.TF32.F32.PACK_B R6, R6 ;  /* 0x00000006ff06723e */ /* 0x000fe200024050ff */
[----:B------:R-:W-:Y:S01]  /*8440*/  IMAD.U32 R14, RZ, RZ, UR45 ;  /* 0x0000002dff0e7e24 */ /* 0x000fe2000f8e00ff */
[----:B------:R-:W-:Y:S02]  /*8450*/  F2FP.TF32.F32.PACK_B R7, R7 ;  /* 0x00000007ff07723e */ /* 0x000fe400024050ff */
[----:B------:R-:W-:Y:S02]  /*8460*/  F2FP.TF32.F32.PACK_B R8, R8 ;  /* 0x00000008ff08723e */ /* 0x000fe400024050ff */
[----:B------:R-:W-:Y:S01]  /*8470*/  F2FP.TF32.F32.PACK_B R9, R9 ;  /* 0x00000009ff09723e */ /* 0x000fe200024050ff */
[----:B------:R1:W-:Y:S01]  /*8480*/  STSM.16.M88.4 [R88+0x4000], R4 ;  /* 0x0040000458007844 */ /* 0x0003e20000000200 */
        /* <DEDUP_REMOVED lines=12> */
[----:B--2---:R-:W2:Y:S01]  /*8550*/  FENCE.VIEW.ASYNC.S ;  /* 0x00000000000073c6 */ /* 0x004ea20000000000 */
[----:B------:R-:W-:Y:S01]  /*8560*/  @P6 PRMT R14, R92, 0x654, R14 ;  /* 0x000006545c0e6816 */ /* 0x000fe2000000000e */
[----:B--2---:R-:W-:Y:S06]  /*8570*/  BAR.SYNC.DEFER_BLOCKING 0x1, 0x80 ;  /* 0x0042000000007b1d */ /* 0x004fec0000010000 */
[----:B------:R-:W-:Y:S05]  /*8580*/  @P0 BRA `(.L_x_115) ;  /* 0x00000000001c0947 */ /* 0x000fea0003800000 */
[----:B------:R-:W-:Y:S02]  /*8590*/  UIADD3 UR4, UP0, UPT, UR56, 0x680, URZ ;  /* 0x0000068038047890 */ /* 0x000fe4000ff1e0ff */
[----:B------:R-:W-:Y:S02]  /*85a0*/  UIADD3 UR40, UPT, UPT, UR50, 0x4400, URZ ;  /* 0x0000440032287890 */ /* 0x000fe4000fffe0ff */
[----:B------:R-:W-:Y:S02]  /*85b0*/  UIADD3 UR41, UPT, UPT, UR51, 0x40, URZ ;  /* 0x0000004033297890 */ /* 0x000fe4000fffe0ff */
[----:B------:R-:W-:Y:S09]  /*85c0*/  UIADD3.X UR5, UPT, UPT, URZ, UR57, URZ, UP0, !UPT ;  /* 0x00000039ff057290 */ /* 0x000ff200087fe4ff */
[----:B------:R2:W-:Y:S01]  /*85d0*/  UTMASTG.4D [UR40], [UR4] ;  /* 0x00000028040073b5 */ /* 0x0005e20008018000 */
[----:B------:R0:W-:Y:S01]  /*85e0*/  UTMACMDFLUSH ;  /* 0x00000000000079b7 */ /* 0x0001e20000000000 */
[----:B--2---:R-:W-:Y:S04]  /*85f0*/  DEPBAR.LE SB0, 0x1 ;  /* 0x000080400000791a */ /* 0x004fe80000000000 */
.L_x_115:
[----:B------:R-:W-:Y:S05]  /*8600*/  BSYNC.RECONVERGENT B0 ;  /* 0x0000000000007941 */ /* 0x000fea0003800200 */
.L_x_114:
        /* <DEDUP_REMOVED lines=8> */
[----:B--2---:R-:W-:Y:S06]  /*8690*/  @!P6 BRA `(.L_x_117) ;  /* 0x000000000050e947 */ /* 0x004fec0003800000 */
        /* <DEDUP_REMOVED lines=8> */
[----:B------:R-:W-:Y:S04]  /*8720*/  SHF.L.U32 R0, R75, 0x1f, RZ ;  /* 0x0000001f4b007819 */ /* 0x000fe800000006ff */
[----:B------:R-:W2:Y:S02]  /*8730*/  SYNCS.PHASECHK.TRANS64.TRYWAIT P0, [R2+URZ+0x40], R0 ;  /* 0x00004000020075a7 */ /* 0x000ea400080011ff */
[----:B--2---:R-:W-:Y:S05]  /*8740*/  @!P0 BRA `(.L_x_120) ;  /* 0x0000001400388947 */ /* 0x004fea0003800000 */
.L_x_119:
[----:B------:R-:W-:Y:S05]  /*8750*/  BSYNC B0 ;  /* 0x0000000000007941 */ /* 0x000fea0003800000 */
.L_x_118:
[----:B------:R-:W-:Y:S11]  /*8760*/  ISETP.NE.AND P0, PT, R91, RZ, PT ;  /* 0x000000ff5b00720c */ /* 0x000ff60003f05270 */
[----:B------:R-:W-:Y:S02]  /*8770*/  @!UPT UIADD3 URZ, UPT, UPT, URZ, URZ, URZ ;  /* 0x000000fffffff290 */ /* 0x000fe4000fffe0ff */
[----:B--2---:R-:W-:Y:S01]  /*8780*/  @P0 IADD3 R0, PT, PT, R81, R93, RZ ;  /* 0x0000005d51000210 */ /* 0x004fe20007ffe0ff */
[----:B------:R-:W-:Y:S05]  /*8790*/  @P0 WARPSYNC.ALL ;  /* 0x0000000000000948 */ /* 0x000fea0003800000 */
[----:B------:R2:W3:Y:S04]  /*87a0*/  @P0 LDSM.16.M88.4 R56, [R42+UR50+0x400] ;  /* 0x000400322a38083b */ /* 0x0004e80008000200 */
[----:B------:R2:W4:Y:S04]  /*87b0*/  @P0 LDSM.16.M88.4 R52, [R3+0x400] ;  /* 0x000400000334083b */ /* 0x0005280000000200 */
[----:B------:R2:W1:Y:S04]  /*87c0*/  @P0 LDSM.16.M88.4 R48, [R93+0x400] ;  /* 0x000400005d30083b */ /* 0x0004680000000200 */
[----:B------:R2:W1:Y:S02]  /*87d0*/  @P0 LDSM.16.M88.4 R44, [R0+0x400] ;  /* 0x00040000002c083b */ /* 0x0004640000000200 */
.L_x_117:
[----:B------:R-:W-:Y:S05]  /*87e0*/  BSYNC B1 ;  /* 0x0000000000017941 */ /* 0x000fea0003800000 */
.L_x_116:
[----:B--2---:R-:W-:Y:S05]  /*87f0*/  VIADD R0, R34, 0x60 ;  /* 0x0000006022007836 */ /* 0x004fea0000000000 */
[----:B------:R-:W-:Y:S04]  /*8800*/  SHF.R.U32.HI R0, RZ, 0x15, R0 ;  /* 0x00000015ff007819 */ /* 0x000fe80000011600 */
[----:B------:R-:W-:Y:S11]  /*8810*/  LOP3.LUT P0, RZ, R0, 0x3, R78, 0x48, !PT ;  /* 0x0000000300ff7812 */ /* 0x000ff6000780484e */
[----:B------:R-:W-:Y:S02]  /*8820*/  @!UPT UIADD3 URZ, UPT, UPT, URZ, URZ, URZ ;  /* 0x000000fffffff290 */ /* 0x000fe4000fffe0ff */
[----:B------:R-:W-:Y:S05]  /*8830*/  @!P0 BRA `(.L_x_121) ;  /* 0x0000000000408947 */ /* 0x000fea0003800000 */
[----:B------:R-:W2:Y:S01]  /*8840*/  LDCU.64 UR8, c[0x4][0x70] ;  /* 0x01000e00ff0877ac */ /* 0x000ea20008000a00 */
[----:B------:R-:W-:Y:S01]  /*8850*/  MOV R3, 0x0 ;  /* 0x0000000000037802 */ /* 0x000fe20000000f00 */
[----:B------:R-:W-:Y:S02]  /*8860*/  HFMA2 R12, -RZ, RZ, 0, 5.9604644775390625e-08 ;  /* 0x00000001ff0c7431 */ /* 0x000fe400000001ff */
[----:B-1----:R-:W-:Y:S02]  /*8870*/  IMAD.MOV.U32 R8, RZ, RZ, 0x192 ;  /* 0x00000192ff087424 */ /* 0x002fe400078e00ff */
[----:B------:R-:W-:Y:S01]  /*8880*/  IMAD.MOV.U32 R13, RZ, RZ, RZ ;  /* 0x000000ffff0d7224 */ /* 0x000fe200078e00ff */
[----:B------:R-:W1:Y:S01]  /*8890*/  LDCU.64 UR6, c[0x4][0x78] ;  /* 0x01000f00ff0677ac */ /* 0x000e620008000a00 */
[----:B------:R-:W3:Y:S01]  /*88a0*/  LDC.64 R2, c[0x4][R3] ;  /* 0x0100000003027b82 */ /* 0x000ee20000000a00 */
[----:B------:R-:W5:Y:S01]  /*88b0*/  LDCU.64 UR4, c[0x4][0x10] ;  /* 0x01000200ff0477ac */ /* 0x000f620008000a00 */
[----:B--2---:R-:W-:Y:S01]  /*88c0*/  MOV R5, UR9 ;  /* 0x0000000900057c02 */ /* 0x004fe20008000f00 */
[----:B------:R-:W-:Y:S01]  /*88d0*/  IMAD.U32 R4, RZ, RZ, UR8 ;  /* 0x00000008ff047e24 */ /* 0x000fe2000f8e00ff */
[----:B-1----:R-:W-:Y:S01]  /*88e0*/  MOV R7, UR7 ;  /* 0x0000000700077c02 */ /* 0x002fe20008000f00 */
[----:B------:R-:W-:Y:S01]  /*88f0*/  IMAD.U32 R6, RZ, RZ, UR6 ;  /* 0x00000006ff067e24 */ /* 0x000fe2000f8e00ff */
[----:B-----5:R-:W-:Y:S01]  /*8900*/  MOV R11, UR5 ;  /* 0x00000005000b7c02 */ /* 0x020fe20008000f00 */
[----:B------:R-:W-:Y:S02]  /*8910*/  IMAD.U32 R10, RZ, RZ, UR4 ;  /* 0x00000004ff0a7e24 */ /* 0x000fe4000f8e00ff */
[----:B------:R-:W-:Y:S07]  /*8920*/  LEPC R20, `(.L_x_121) ;  /* 0x000000001014794e */ /* 0x000fee0000000000 */
[----:B---34-:R-:W-:Y:S05]  /*8930*/  CALL.ABS.NOINC R2 ;  /* 0x0000000002007343 */ /* 0x018fea0003c00000 */
.L_x_121:
[----:B------:R-:W-:Y:S01]  /*8940*/  ISETP.NE.AND P0, PT, R77, RZ, PT ;  /* 0x000000ff4d00720c */ /* 0x000fe20003f05270 */
[----:B------:R-:W-:Y:S05]  /*8950*/  WARPSYNC.ALL ;  /* 0x0000000000007948 */ /* 0x000fea0003800000 */
[----:B------:R-:W-:Y:S01]  /*8960*/  R2UR UR4, R34 ;  /* 0x00000000220472ca */ /* 0x000fe200000e0000 */
[----:B------:R-:W-:Y:S01]  /*8970*/  BSSY.RECONVERGENT B0, `(.L_x_122) ;  /* 0x000005a000007945 */ /* 0x000fe20003800200 */
[----:B------:R-:W-:Y:S02]  /*8980*/  R2UR UR5, R41 ;  /* 0x00000000290572ca */ /* 0x000fe400000e0000 */
[----:B---3--:R-:W-:Y:S02]  /*8990*/  LOP3.LUT R0, R56, 0xffffe000, RZ, 0xc0, !PT ;  /* 0xffffe00038007812 */ /* 0x008fe400078ec0ff */
[----:B------:R-:W-:Y:S02]  /*89a0*/  LOP3.LUT R2, R57, 0xffffe000, RZ, 0xc0, !PT ;  /* 0xffffe00039027812 */ /* 0x000fe400078ec0ff */
[----:B------:R-:W-:Y:S02]  /*89b0*/  LOP3.LUT R3, R58, 0xffffe000, RZ, 0xc0, !PT ;  /* 0xffffe0003a037812 */ /* 0x000fe400078ec0ff */
[----:B------:R-:W-:Y:S02]  /*89c0*/  LOP3.LUT R20, R59, 0xffffe000, RZ, 0xc0, !PT ;  /* 0xffffe0003b147812 */ /* 0x000fe400078ec0ff */
[----:B----4-:R-:W-:Y:S01]  /*89d0*/  LOP3.LUT R21, R52, 0xffffe000, RZ, 0xc0, !PT ;  /* 0xffffe00034157812 */ /* 0x010fe200078ec0ff */
[----:B-1----:R-:W1:Y:S01]  /*89e0*/  LDTM.16dp128bit.x8 R4, tmem[UR4+0x60] ;  /* 0x00006004000479ee */ /* 0x002e620008180000 */
[----:B------:R-:W-:Y:S01]  /*89f0*/  LOP3.LUT R34, R53, 0xffffe000, RZ, 0xc0, !PT ;  /* 0xffffe00035227812 */ /* 0x000fe200078ec0ff */
[----:B------:R-:W-:Y:S01]  /*8a00*/  UIADD3 UR5, UPT, UPT, UR5, 0xb0, URZ ;  /* 0x000000b005057890 */ /* 0x000fe2000fffe0ff */
[----:B------:R-:W-:Y:S01]  /*8a10*/  LOP3.LUT R36, R54, 0xffffe000, RZ, 0xc0, !PT ;  /* 0xffffe00036247812 */ /* 0x000fe200078ec0ff */
[----:B------:R-:W-:Y:S01]  /*8a20*/  NOP ;  /* 0x0000000000007918 */ /* 0x000fe20000000000 */
[----:B------:R-:W-:Y:S01]  /*8a30*/  LOP3.LUT R37, R55, 0xffffe000, RZ, 0xc0, !PT ;  /* 0xffffe00037257812 */ /* 0x000fe200078ec0ff */
[----:B------:R-:W-:Y:S01]  /*8a40*/  UPRMT UR5, UR48, 0x654, UR5 ;  /* 0x0000065430057896 */ /* 0x000fe20008000005 */
[----:B------:R-:W-:Y:S02]  /*8a50*/  LOP3.LUT R38, R48, 0xffffe000, RZ, 0xc0, !PT ;  /* 0xffffe00030267812 */ /* 0x000fe400078ec0ff */
[----:B------:R-:W-:Y:S02]  /*8a60*/  LOP3.LUT R39, R49, 0xffffe000, RZ, 0xc0, !PT ;  /* 0xffffe00031277812 */ /* 0x000fe400078ec0ff */
[----:B------:R-:W-:Y:S02]  /*8a70*/  LOP3.LUT R40, R50, 0xffffe000, RZ, 0xc0, !PT ;  /* 0xffffe00032287812 */ /* 0x000fe400078ec0ff */
[----:B------:R-:W-:Y:S02]  /*8a80*/  LOP3.LUT R41, R51, 0xffffe000, RZ, 0xc0, !PT ;  /* 0xffffe00033297812 */ /* 0x000fe400078ec0ff */
[----:B------:R-:W-:Y:S01]  /*8a90*/  LOP3.LUT R42, R44, 0xffffe000, RZ, 0xc0, !PT ;  /* 0xffffe0002c2a7812 */ /* 0x000fe200078ec0ff */
[----:B-1----:R-:W-:Y:S01]  /*8aa0*/  SYNCS.ARRIVE.TRANS64.RED.A1T0 RZ, [UR5], RZ ;  /* 0x000000ffffff79a7 */ /* 0x002fe20008100405 */
[----:B------:R-:W-:Y:S02]  /*8ab0*/  LOP3.LUT R43, R45, 0xffffe000, RZ, 0xc0, !PT ;  /* 0xffffe0002d2b7812 */ /* 0x000fe400078ec0ff */
[----:B------:R-:W-:Y:S02]  /*8ac0*/  LOP3.LUT R44, R46, 0xffffe000, RZ, 0xc0, !PT ;  /* 0xffffe0002e2c7812 */ /* 0x000fe400078ec0ff */
[----:B------:R-:W-:Y:S01]  /*8ad0*/  LOP3.LUT R45, R47, 0xffffe000, RZ, 0xc0, !PT ;  /* 0xffffe0002f2d7812 */ /* 0x000fe200078ec0ff */
[C---:B------:R-:W-:Y:S01]  /*8ae0*/  FMUL R4, R33.reuse, R4 ;  /* 0x0000000421047220 */ /* 0x040fe20000400000 */
[C---:B------:R-:W-:Y:S01]  /*8af0*/  FMUL R5, R33.reuse, R5 ;  /* 0x0000000521057220 */ /* 0x040fe20000400000 */
[C---:B------:R-:W-:Y:S01]  /*8b00*/  FMUL R6, R33.reuse, R6 ;  /* 0x0000000621067220 */ /* 0x040fe20000400000 */
[----:B------:R-:W-:Y:S01]  /*8b10*/  FMUL R7, R33, R7 ;  /* 0x0000000721077220 */ /* 0x000fe20000400000 */
[----:B------:R-:W-:Y:S01]  /*8b20*/  FFMA R4, R35, R0, R4 ;  /* 0x0000000023047223 */ /* 0x000fe20000000004 */
[----:B------:R-:W-:Y:S01]  /*8b30*/  FMUL R8, R33, R8 ;  /* 0x0000000821087220 */ /* 0x000fe20000400000 */
[----:B------:R-:W-:Y:S01]  /*8b40*/  FFMA R5, R35, R2, R5 ;  /* 0x0000000223057223 */ /* 0x000fe20000000005 */
[----:B------:R-:W-:Y:S01]  /*8b50*/  FMUL R9, R33, R9 ;  /* 0x0000000921097220 */ /* 0x000fe20000400000 */
[----:B------:R-:W-:Y:S01]  /*8b60*/  FFMA R6, R35, R3, R6 ;  /* 0x0000000323067223 */ /* 0x000fe20000000006 */
[----:B------:R-:W-:Y:S01]  /*8b70*/  F2FP.TF32.F32.PACK_B R4, R4 ;  /* 0x00000004ff04723e */ /* 0x000fe200024050ff */
[----:B------:R-:W-:Y:S01]  /*8b80*/  FMUL R10, R33, R10 ;  /* 0x0000000a210a7220 */ /* 0x000fe20000400000 */
[----:B------:R-:W-:Y:S01]  /*8b90*/  F2FP.TF32.F32.PACK_B R5, R5 ;  /* 0x00000005ff05723e */ /* 0x000fe200024050ff */
[----:B------:R-:W-:Y:S01]  /*8ba0*/  FFMA R7, R35, R20, R7 ;  /* 0x0000001423077223 */ /* 0x000fe20000000007 */
[----:B------:R-:W-:Y:S01]  /*8bb0*/  FMUL R11, R33, R11 ;  /* 0x0000000b210b7220 */ /* 0x000fe20000400000 */
        /* <DEDUP_REMOVED lines=8> */
[----:B------:R-:W-:Y:S01]  /*8c40*/  F2FP.TF32.F32.PACK_B R6, R6 ;  /* 0x00000006ff06723e */ /* 0x000fe200024050ff */
[----:B------:R-:W-:Y:S01]  /*8c50*/  FFMA R12, R35, R38, R12 ;  /* 0x00000026230c7223 */ /* 0x000fe2000000000c */
[----:B------:R-:W-:Y:S01]  /*8c60*/  F2FP.TF32.F32.PACK_B R7, R7 ;  /* 0x00000007ff07723e */ /* 0x000fe200024050ff */
[----:B------:R-:W-:Y:S01]  /*8c70*/  FMUL R16, R33, R16 ;  /* 0x0000001021107220 */ /* 0x000fe20000400000 */
[----:B------:R-:W-:Y:S01]  /*8c80*/  FFMA R13, R35, R39, R13 ;  /* 0x00000027230d7223 */ /* 0x000fe2000000000d */
[----:B------:R-:W-:Y:S01]  /*8c90*/  FMUL R17, R33, R17 ;  /* 0x0000001121117220 */ /* 0x000fe20000400000 */
[----:B------:R-:W-:Y:S01]  /*8ca0*/  FFMA R14, R35, R40, R14 ;  /* 0x00000028230e7223 */ /* 0x000fe2000000000e */
[----:B------:R1:W-:Y:S01]  /*8cb0*/  STSM.16.M88.4 [R87+0x6400], R4 ;  /* 0x0064000457007844 */ /* 0x0003e20000000200 */
[----:B------:R-:W-:Y:S01]  /*8cc0*/  FMUL R18, R33, R18 ;  /* 0x0000001221127220 */ /* 0x000fe20000400000 */
[----:B------:R-:W-:Y:S01]  /*8cd0*/  FFMA R15, R35, R41, R15 ;  /* 0x00000029230f7223 */ /* 0x000fe2000000000f */
[----:B------:R-:W-:Y:S01]  /*8ce0*/  FMUL R19, R33, R19 ;  /* 0x0000001321137220 */ /* 0x000fe20000400000 */
[----:B------:R-:W-:Y:S01]  /*8cf0*/  F2FP.TF32.F32.PACK_B R8, R8 ;  /* 0x00000008ff08723e */ /* 0x000fe200024050ff */
[C---:B------:R-:W-:Y:S01]  /*8d00*/  FFMA R16, R35.reuse, R42, R16 ;  /* 0x0000002a23107223 */ /* 0x040fe20000000010 */
[----:B------:R-:W-:Y:S01]  /*8d10*/  F2FP.TF32.F32.PACK_B R9, R9 ;  /* 0x00000009ff09723e */ /* 0x000fe200024050ff */
[C---:B------:R-:W-:Y:S01]  /*8d20*/  FFMA R17, R35.reuse, R43, R17 ;  /* 0x0000002b23117223 */ /* 0x040fe20000000011 */
[----:B------:R-:W-:Y:S01]  /*8d30*/  F2FP.TF32.F32.PACK_B R10, R10 ;  /* 0x0000000aff0a723e */ /* 0x000fe200024050ff */
[C---:B------:R-:W-:Y:S01]  /*8d40*/  FFMA R18, R35.reuse, R44, R18 ;  /* 0x0000002c23127223 */ /* 0x040fe20000000012 */
[----:B------:R-:W-:Y:S01]  /*8d50*/  F2FP.TF32.F32.PACK_B R11, R11 ;  /* 0x0000000bff0b723e */ /* 0x000fe200024050ff */
[----:B------:R-:W-:Y:S01]  /*8d60*/  FFMA R19, R35, R45, R19 ;  /* 0x0000002d23137223 */ /* 0x000fe20000000013 */
[----:B------:R-:W-:Y:S02]  /*8d70*/  F2FP.TF32.F32.PACK_B R12, R12 ;  /* 0x0000000cff0c723e */ /* 0x000fe400024050ff */
[----:B------:R-:W-:Y:S01]  /*8d80*/  F2FP.TF32.F32.PACK_B R13, R13 ;  /* 0x0000000dff0d723e */ /* 0x000fe200024050ff */
[----:B------:R1:W-:Y:S01]  /*8d90*/  STSM.16.M88.4 [R86+0x6400], R8 ;  /* 0x0064000856007844 */ /* 0x0003e20000000200 */
[----:B------:R-:W-:Y:S02]  /*8da0*/  F2FP.TF32.F32.PACK_B R14, R14 ;  /* 0x0000000eff0e723e */ /* 0x000fe400024050ff */
[----:B------:R-:W-:Y:S02]  /*8db0*/  F2FP.TF32.F32.PACK_B R15, R15 ;  /* 0x0000000fff0f723e */ /* 0x000fe400024050ff */
[----:B------:R-:W-:Y:S02]  /*8dc0*/  F2FP.TF32.F32.PACK_B R16, R16 ;  /* 0x00000010ff10723e */ /* 0x000fe400024050ff */
[----:B------:R-:W-:Y:S01]  /*8dd0*/  F2FP.TF32.F32.PACK_B R17, R17 ;  /* 0x00000011ff11723e */ /* 0x000fe200024050ff */
[----:B------:R1:W-:Y:S01]  /*8de0*/  STSM.16.M88.4 [R88+0x6000], R12 ;  /* 0x0060000c58007844 */ /* 0x0003e20000000200 */
[----:B------:R-:W-:Y:S02]  /*8df0*/  F2FP.TF32.F32.PACK_B R18, R18 ;  /* 0x00000012ff12723e */ /* 0x000fe400024050ff */
[----:B------:R-:W-:Y:S05]  /*8e00*/  F2FP.TF32.F32.PACK_B R19, R19 ;  /* 0x00000013ff13723e */ /* 0x000fea00024050ff */
[----:B------:R1:W-:Y:S01]  /*8e10*/  STSM.16.M88.4 [R89+0x6000], R16 ;  /* 0x0060001059007844 */ /* 0x0003e20000000200 */
        /* <DEDUP_REMOVED lines=15> */
.L_x_123:
[----:B------:R-:W-:Y:S05]  /*8f10*/  BSYNC.RECONVERGENT B0 ;  /* 0x0000000000007941 */ /* 0x000fea0003800200 */
.L_x_122:
[----:B------:R-:W-:Y:S01]  /*8f20*/  BAR.SYNC.DEFER_BLOCKING 0x1, 0x80 ;  /* 0x0042000000007b1d */ /* 0x000fe20000010000 */
[----:B------:R-:W-:Y:S01]  /*8f30*/  UISETP.NE.AND UP0, UPT, UR53, -0x4, UPT ;  /* 0xfffffffc3500788c */ /* 0x000fe2000bf05270 */
[----:B------:R-:W-:Y:S08]  /*8f40*/  IADD3 R31, PT, PT, R31, 0x1, RZ ;  /* 0x000000011f1f7810 */ /* 0x000ff00007ffe0ff */
[----:B------:R-:W-:Y:S05]  /*8f50*/  BRA.U !UP0, `(.L_x_124) ;  /* 0x0000000108247547 */ /* 0x000fea000b800000 */
[----:B------:R-:W-:Y:S01]  /*8f60*/  ISETP.NE.AND P0, PT, R85, RZ, PT ;  /* 0x000000ff5500720c */ /* 0x000fe20003f05270 */
[----:B------:R-:W-:Y:S01]  /*8f70*/  IMAD.U32 R0, RZ, RZ, UR54 ;  /* 0x00000036ff007e24 */ /* 0x000fe2000f8e00ff */
[----:B------:R-:W-:Y:S04]  /*8f80*/  UIADD3 UR54, UPT, UPT, UR54, 0x1, URZ ;  /* 0x0000000136367890 */ /* 0x000fe8000fffe0ff */
[----:B------:R-:W-:Y:S04]  /*8f90*/  UISETP.NE.AND UP0, UPT, UR54, 0x4, UPT ;  /* 0x000000043600788c */ /* 0x000fe8000bf05270 */
[----:B------:R-:W-:Y:S03]  /*8fa0*/  USEL UR54, UR54, URZ, UP0 ;  /* 0x000000ff36367287 */ /* 0x000fe60008000000 */
[----:B------:R-:W-:Y:S05]  /*8fb0*/  @P0 LEA R0, R0, UR50, 0x3 ;  /* 0x0000003200000c11 */ /* 0x000fea000f8e18ff */
[----:B------:R-:W-:Y:S05]  /*8fc0*/  @P0 VIADD R0, R0, 0x60 ;  /* 0x0000006000000836 */ /* 0x000fea0000000000 */
[----:B------:R-:W-:Y:S04]  /*8fd0*/  @P0 PRMT R0, R92, 0x654, R0 ;  /* 0x000006545c000816 */ /* 0x000fe80000000000 */
[----:B------:R2:W-:Y:S03]  /*8fe0*/  @P0 SYNCS.ARRIVE.TRANS64.RED.A1T0 RZ, [R0+URZ], RZ ;  /* 0x000000ff00ff09a7 */ /* 0x0005e600081004ff */
.L_x_124:
[----:B------:R-:W-:Y:S01]  /*8ff0*/  ISETP.NE.AND P1, PT, R83, RZ, PT ;  /* 0x000000ff5300720c */ /* 0x000fe20003f25270 */
[----:B------:R-:W-:Y:S01]  /*9000*/  UIADD3 UR53, UPT, UPT, UR53, 0x4, URZ ;  /* 0x0000000435357890 */ /* 0x000fe2000fffe0ff */
[----:B------:R-:W-:Y:S01]  /*9010*/  ISETP.NE.AND P0, PT, R31, 0x2, PT ;  /* 0x000000021f00780c */ /* 0x000fe20003f05270 */
[----:B------:R-:W-:Y:S01]  /*9020*/  UMOV UR45, UR52 ;  /* 0x00000034002d7c82 */ /* 0x000fe20008000000 */
[----:B------:R-:W-:Y:S01]  /*9030*/  LOP3.LUT R73, R73, 0x1, RZ, 0x3c, !PT ;  /* 0x0000000149497812 */ /* 0x000fe200078e3cff */
[----:B-1----:R-:W-:Y:S01]  /*9040*/  IMAD.IADD R14, R29, 0x1, R66 ;  /* 0x000000011d0e7824 */ /* 0x002fe200078e0242 */
[----:B--2---:R-:W-:Y:S01]  /*9050*/  SEL R0, RZ, 0x1, P0 ;  /* 0x00000001ff007807 */ /* 0x004fe20000000000 */
[----:B------:R-:W-:Y:S01]  /*9060*/  IMAD.IADD R15, R30, 0x1, R67 ;  /* 0x000000011e0f7824 */ /* 0x000fe200078e0243 */
[----:B------:R-:W-:Y:S02]  /*9070*/  SEL R31, R31, RZ, P0 ;  /* 0x000000ff1f1f7207 */ /* 0x000fe40000000000 */
[----:B------:R-:W-:Y:S03]  /*9080*/  LOP3.LUT R74, R74, R0, RZ, 0x3c, !PT ;  /* 0x000000004a4a7212 */ /* 0x000fe600078e3cff */
[----:B------:R-:W-:Y:S05]  /*9090*/  @P1 BRA `(.L_x_125) ;  /* 0xffffffc800541947 */ /* 0x000fea000383ffff */
[----:B------:R-:W-:-:S09]  /*90a0*/  UISETP.NE.AND UP0, UPT, UR49, URZ, UPT ;  /* 0x000000ff3100728c */ /* 0x000fd2000bf05270 */
[----:B------:R-:W-:Y:S05]  /*90b0*/  BRA.U !UP0, `(.L_x_126) ;  /* 0x0000000108487547 */ /* 0x000fea000b800000 */
[----:B------:R-:W1:Y:S02]  /*90c0*/  LDCU.64 UR4, c[0x0][0x890] ;  /* 0x00011200ff0477ac */ /* 0x000e640008000a00 */
[----:B-1----:R-:W-:-:S04]  /*90d0*/  UISETP.NE.U32.AND UP0, UPT, UR4, URZ, UPT ;  /* 0x000000ff0400728c */ /* 0x002fc8000bf05070 */
[----:B------:R-:W-:-:S09]  /*90e0*/  UISETP.NE.AND.EX UP0, UPT, UR5, URZ, UPT, UP0 ;  /* 0x000000ff0500728c */ /* 0x000fd2000bf05300 */
[----:B------:R-:W-:Y:S05]  /*90f0*/  BRA.U UP0, `(.L_x_127) ;  /* 0x00000001000c7547 */ /* 0x000fea000b800000 */
[----:B------:R-:W-:-:S13]  /*9100*/  FSETP.NEU.AND P0, PT, R35, RZ, PT ;  /* 0x000000ff2300720b */ /* 0x000fda0003f0d000 */
[----:B------:R-:W-:Y:S05]  /*9110*/  @!P0 EXIT ;  /* 0x000000000000894d */ /* 0x000fea0003800000 */
[----:B------:R-:W-:Y:S05]  /*9120*/  BRA `(.L_x_126) ;  /* 0x00000000002c7947 */ /* 0x000fea0003800000 */
.L_x_127:
[----:B------:R-:W-:Y:S01]  /*9130*/  ISETP.NE.AND P0, PT, R84, RZ, PT ;  /* 0x000000ff5400720c */ /* 0x000fe20003f05270 */
[----:B------:R-:W-:-:S12]  /*9140*/  BSSY.RECONVERGENT B0, `(.L_x_126) ;  /* 0x0000009000007945 */ /* 0x000fd80003800200 */
[----:B------:R-:W-:Y:S05]  /*9150*/  @P0 BRA `(.L_x_128) ;  /* 0x0000000000140947 */ /* 0x000fea0003800000 */
[----:B------:R-:W1:Y:S02]  /*9160*/  LDCU.64 UR4, c[0x0][0x888] ;  /* 0x00011100ff0477ac */ /* 0x000e640008000a00 */
[----:B-1----:R-:W-:-:S04]  /*9170*/  ISETP.NE.U32.AND P0, PT, RZ, UR4, PT ;  /* 0x00000004ff007c0c */ /* 0x002fc8000bf05070 */
[----:B------:R-:W-:-:S13]  /*9180*/  ISETP.NE.AND.EX P0, PT, RZ, UR5, PT, P0 ;  /* 0x00000005ff007c0c */ /* 0x000fda000bf05300 */
[----:B------:R-:W-:Y:S05]  /*9190*/  @!P0 EXIT ;  /* 0x000000000000894d */ /* 0x000fea0003800000 */
[----:B------:R-:W-:Y:S05]  /*91a0*/  BRA `(.L_x_129) ;  /* 0x0000000000087947 */ /* 0x000fea0003800000 */
.L_x_128:
[----:B------:R-:W-:-:S13]  /*91b0*/  FSETP.NEU.AND P0, PT, R35, RZ, PT ;  /* 0x000000ff2300720b */ /* 0x000fda0003f0d000 */
[----:B------:R-:W-:Y:S05]  /*91c0*/  @!P0 EXIT ;  /* 0x000000000000894d */ /* 0x000fea0003800000 */
.L_x_129:
[----:B------:R-:W-:Y:S05]  /*91d0*/  BSYNC.RECONVERGENT B0 ;  /* 0x0000000000007941 */ /* 0x000fea0003800200 */
.L_x_126:
[----:B------:R-:W-:Y:S01]  /*91e0*/  ULEA UR4, UR54, UR50, 0x3 ;  /* 0x0000003236047291 */ /* 0x000fe2000f8e18ff */
[----:B------:R-:W-:-:S04]  /*91f0*/  DEPBAR.LE SB0, 0x0 ;  /* 0x000080000000791a */ /* 0x000fc80000000000 */
[----:B------:R-:W-:-:S04]  /*9200*/  UIADD3 UR4, UPT, UPT, UR4, 0x60, URZ ;  /* 0x0000006004047890 */ /* 0x000fc8000fffe0ff */
[----:B------:R-:W-:-:S09]  /*9210*/  UPRMT UR4, UR48, 0x654, UR4 ;  /* 0x0000065430047896 */ /* 0x000fd20008000004 */
[----:B------:R-:W-:Y:S01]  /*9220*/  SYNCS.ARRIVE.TRANS64.RED.A1T0 RZ, [UR4], RZ ;  /* 0x000000ffffff79a7 */ /* 0x000fe20008100404 */
[----:B------:R-:W-:Y:S05]  /*9230*/  EXIT ;  /* 0x000000000000794d */ /* 0x000fea0003800000 */
.L_x_24:
[----:B------:R-:W-:Y:S07]  /*9240*/  MOV R3, UR49 ;  /* 0x0000003100037c02 */ /* 0x000fee0008000f00 */
.L_x_130:
[----:B--2---:R2:W3:Y:S02]  /*9250*/  SYNCS.PHASECHK.TRANS64.TRYWAIT P0, [R3+URZ+0x20], R14 ;  /* 0x0000200e030075a7 */ /* 0x0044e400080011ff */
[----:B---3--:R-:W-:Y:S05]  /*9260*/  @!P0 NANOSLEEP.SYNCS 0x989680 ;  /* 0x009896800000895d */ /* 0x008fea0003900000 */
[----:B------:R-:W3:Y:S02]  /*9270*/  @!P0 SYNCS.PHASECHK.TRANS64 P0, [R3+URZ+0x20], R14 ;  /* 0x0000200e030085a7 */ /* 0x000ee400080010ff */
[----:B---3--:R-:W-:Y:S05]  /*9280*/  @!P0 BRA `(.L_x_130) ;  /* 0xfffffffc00f08947 */ /* 0x008fea000383ffff */
[----:B------:R-:W-:Y:S05]  /*9290*/  BRA `(.L_x_23) ;  /* 0xffffff88002c7947 */ /* 0x000fea000383ffff */
.L_x_31:
[----:B------:R-:W-:Y:S07]  /*92a0*/  MOV R3, UR57 ;  /* 0x0000003900037c02 */ /* 0x000fee0008000f00 */
.L_x_131:
[----:B---3--:R3:W4:Y:S02]  /*92b0*/  SYNCS.PHASECHK.TRANS64.TRYWAIT P0, [R3+URZ+0x20], R5 ;  /* 0x00002005030075a7 */ /* 0x00872400080011ff */
[----:B----4-:R-:W-:Y:S05]  /*92c0*/  @!P0 NANOSLEEP.SYNCS 0x989680 ;  /* 0x009896800000895d */ /* 0x010fea0003900000 */
[----:B------:R-:W4:Y:S02]  /*92d0*/  @!P0 SYNCS.PHASECHK.TRANS64 P0, [R3+URZ+0x20], R5 ;  /* 0x00002005030085a7 */ /* 0x000f2400080010ff */
[----:B----4-:R-:W-:Y:S05]  /*92e0*/  @!P0 BRA `(.L_x_131) ;  /* 0xfffffffc00f08947 */ /* 0x010fea000383ffff */
[----:B------:R-:W-:Y:S05]  /*92f0*/  BRA `(.L_x_30) ;  /* 0xffffff8c00d47947 */ /* 0x000fea000383ffff */
.L_x_36:
[----:B-1----:R-:W-:-:S07]  /*9300*/  MOV R2, UR61 ;  /* 0x0000003d00027c02 */ /* 0x002fce0008000f00 */
.L_x_132:
[----:B-1----:R1:W2:Y:S02]  /*9310*/  SYNCS.PHASECHK.TRANS64.TRYWAIT P0, [R2+URZ+0x90], R3 ;  /* 0x00009003020075a7 */ /* 0x0022a400080011ff */
[----:B--2---:R-:W-:Y:S05]  /*9320*/  @!P0 NANOSLEEP.SYNCS 0x989680 ;  /* 0x009896800000895d */ /* 0x004fea0003900000 */
[----:B------:R-:W2:Y:S02]  /*9330*/  @!P0 SYNCS.PHASECHK.TRANS64 P0, [R2+URZ+0x90], R3 ;  /* 0x00009003020085a7 */ /* 0x000ea400080010ff */
[----:B--2---:R-:W-:Y:S05]  /*9340*/  @!P0 BRA `(.L_x_132) ;  /* 0xfffffffc00f08947 */ /* 0x004fea000383ffff */
[----:B------:R-:W-:Y:S05]  /*9350*/  BRA `(.L_x_133) ;  /* 0xffffff94001c7947 */ /* 0x000fea000383ffff */
.L_x_40:
[----:B------:R-:W-:-:S07]  /*9360*/  MOV R0, UR4 ;  /* 0x0000000400007c02 */ /* 0x000fce0008000f00 */
.L_x_134:
[----:B-1----:R1:W2:Y:S02]  /*9370*/  SYNCS.PHASECHK.TRANS64.TRYWAIT P0, [R0+URZ], R2 ;  /* 0x00000002000075a7 */ /* 0x0022a400080011ff */
[----:B--2---:R-:W-:Y:S05]  /*9380*/  @!P0 NANOSLEEP.SYNCS 0x989680 ;  /* 0x009896800000895d */ /* 0x004fea0003900000 */
[----:B------:R-:W2:Y:S02]  /*9390*/  @!P0 SYNCS.PHASECHK.TRANS64 P0, [R0+URZ], R2 ;  /* 0x00000002000085a7 */ /* 0x000ea400080010ff */
[----:B--2---:R-:W-:Y:S05]  /*93a0*/  @!P0 BRA `(.L_x_134) ;  /* 0xfffffffc00f08947 */ /* 0x004fea000383ffff */
[----:B------:R-:W-:Y:S05]  /*93b0*/  BRA `(.L_x_135) ;  /* 0xffffff98006c7947 */ /* 0x000fea000383ffff */
.L_x_41:
[----:B------:R-:W-:-:S07]  /*93c0*/  MOV R0, UR4 ;  /* 0x0000000400007c02 */ /* 0x000fce0008000f00 */
.L_x_136:
[----:B-1----:R1:W2:Y:S02]  /*93d0*/  SYNCS.PHASECHK.TRANS64.TRYWAIT P0, [R0+URZ], R3 ;  /* 0x00000003000075a7 */ /* 0x0022a400080011ff */
[----:B--2---:R-:W-:Y:S05]  /*93e0*/  @!P0 NANOSLEEP.SYNCS 0x989680 ;  /* 0x009896800000895d */ /* 0x004fea0003900000 */
[----:B------:R-:W2:Y:S02]  /*93f0*/  @!P0 SYNCS.PHASECHK.TRANS64 P0, [R0+URZ], R3 ;  /* 0x00000003000085a7 */ /* 0x000ea400080010ff */
[----:B--2---:R-:W-:Y:S05]  /*9400*/  @!P0 BRA `(.L_x_136) ;  /* 0xfffffffc00f08947 */ /* 0x004fea000383ffff */
[----:B------:R-:W-:Y:S05]  /*9410*/  BRA `(.L_x_137) ;  /* 0xffffff9800787947 */ /* 0x000fea000383ffff */
.L_x_42:
[----:B------:R-:W-:-:S07]  /*9420*/  MOV R0, UR4 ;  /* 0x0000000400007c02 */ /* 0x000fce0008000f00 */
.L_x_138:
[----:B-1----:R1:W2:Y:S02]  /*9430*/  SYNCS.PHASECHK.TRANS64.TRYWAIT P0, [R0+URZ], R3 ;  /* 0x00000003000075a7 */ /* 0x0022a400080011ff */
[----:B--2---:R-:W-:Y:S05]  /*9440*/  @!P0 NANOSLEEP.SYNCS 0x989680 ;  /* 0x009896800000895d */ /* 0x004fea0003900000 */
[----:B------:R-:W2:Y:S02]  /*9450*/  @!P0 SYNCS.PHASECHK.TRANS64 P0, [R0+URZ], R3 ;  /* 0x00000003000085a7 */ /* 0x000ea400080010ff */
[----:B--2---:R-:W-:Y:S05]  /*9460*/  @!P0 BRA `(.L_x_138) ;  /* 0xfffffffc00f08947 */ /* 0x004fea000383ffff */
[----:B------:R-:W-:Y:S05]  /*9470*/  BRA `(.L_x_139) ;  /* 0xffffff9800847947 */ /* 0x000fea000383ffff */
.L_x_45:
[----:B------:R-:W-:-:S07]  /*9480*/  MOV R4, UR48 ;  /* 0x0000003000047c02 */ /* 0x000fce0008000f00 */
.L_x_140:
[----:B--2---:R2:W3:Y:S02]  /*9490*/  SYNCS.PHASECHK.TRANS64.TRYWAIT P1, [R4+URZ+0x98], R6 ;  /* 0x00009806040075a7 */ /* 0x0044e400080211ff */
[----:B---3--:R-:W-:Y:S05]  /*94a0*/  @!P1 NANOSLEEP.SYNCS 0x989680 ;  /* 0x009896800000995d */ /* 0x008fea0003900000 */
[----:B------:R-:W3:Y:S02]  /*94b0*/  @!P1 SYNCS.PHASECHK.TRANS64 P1, [R4+URZ+0x98], R6 ;  /* 0x00009806040095a7 */ /* 0x000ee400080210ff */
[----:B---3--:R-:W-:Y:S05]  /*94c0*/  @!P1 BRA `(.L_x_140) ;  /* 0xfffffffc00f09947 */ /* 0x008fea000383ffff */
[----:B------:R-:W-:Y:S05]  /*94d0*/  BRA `(.L_x_141) ;  /* 0xffffff9800e87947 */ /* 0x000fea000383ffff */
.L_x_46:
[----:B--2---:R-:W-:-:S07]  /*94e0*/  MOV R4, UR48 ;  /* 0x0000003000047c02 */ /* 0x004fce0008000f00 */
.L_x_142:
[----:B--2---:R2:W3:Y:S02]  /*94f0*/  SYNCS.PHASECHK.TRANS64.TRYWAIT P1, [R4+URZ+0x90], R5 ;  /* 0x00009005040075a7 */ /* 0x0044e400080211ff */
[----:B---3--:R-:W-:Y:S05]  /*9500*/  @!P1 NANOSLEEP.SYNCS 0x989680 ;  /* 0x009896800000995d */ /* 0x008fea0003900000 */
[----:B------:R-:W3:Y:S02]  /*9510*/  @!P1 SYNCS.PHASECHK.TRANS64 P1, [R4+URZ+0x90], R5 ;  /* 0x00009005040095a7 */ /* 0x000ee400080210ff */
[----:B---3--:R-:W-:Y:S05]  /*9520*/  @!P1 BRA `(.L_x_142) ;  /* 0xfffffffc00f09947 */ /* 0x008fea000383ffff */
[----:B------:R-:W-:Y:S05]  /*9530*/  BRA `(.L_x_143) ;  /* 0xffffff9800f07947 */ /* 0x000fea000383ffff */
.L_x_54:
[----:B------:R-:W-:-:S07]  /*9540*/  MOV R0, UR7 ;  /* 0x0000000700007c02 */ /* 0x000fce0008000f00 */
.L_x_144:
[----:B--2---:R2:W3:Y:S02]  /*9550*/  SYNCS.PHASECHK.TRANS64.TRYWAIT P0, [R0+URZ+0x90], R4 ;  /* 0x00009004000075a7 */ /* 0x0044e400080011ff */
[----:B---3--:R-:W-:Y:S05]  /*9560*/  @!P0 NANOSLEEP.SYNCS 0x989680 ;  /* 0x009896800000895d */ /* 0x008fea0003900000 */
[----:B------:R-:W3:Y:S02]  /*9570*/  @!P0 SYNCS.PHASECHK.TRANS64 P0, [R0+URZ+0x90], R4 ;  /* 0x00009004000085a7 */ /* 0x000ee400080010ff */
[----:B---3--:R-:W-:Y:S05]  /*9580*/  @!P0 BRA `(.L_x_144) ;  /* 0xfffffffc00f08947 */ /* 0x008fea000383ffff */
[----:B------:R-:W-:Y:S05]  /*9590*/  BRA `(.L_x_145) ;  /* 0xffffffa0009c7947 */ /* 0x000fea000383ffff */
.L_x_55:
[----:B------:R-:W-:-:S07]  /*95a0*/  MOV R4, UR9 ;  /* 0x0000000900047c02 */ /* 0x000fce0008000f00 */
.L_x_146:
[----:B--2---:R2:W3:Y:S02]  /*95b0*/  SYNCS.PHASECHK.TRANS64.TRYWAIT P0, [R4+URZ+0xb0], R0 ;  /* 0x0000b000040075a7 */ /* 0x0044e400080011ff */
[----:B---3--:R-:W-:Y:S05]  /*95c0*/  @!P0 NANOSLEEP.SYNCS 0x989680 ;  /* 0x009896800000895d */ /* 0x008fea0003900000 */
[----:B------:R-:W3:Y:S02]  /*95d0*/  @!P0 SYNCS.PHASECHK.TRANS64 P0, [R4+URZ+0xb0], R0 ;  /* 0x0000b000040085a7 */ /* 0x000ee400080010ff */
[----:B---3--:R-:W-:Y:S05]  /*95e0*/  @!P0 BRA `(.L_x_146) ;  /* 0xfffffffc00f08947 */ /* 0x008fea000383ffff */
[----:B------:R-:W-:Y:S05]  /*95f0*/  BRA `(.L_x_147) ;  /* 0xffffffa000b87947 */ /* 0x000fea000383ffff */
.L_x_58:
[----:B--2---:R-:W-:Y:S07]  /*9600*/  MOV R0, UR8 ;  /* 0x0000000800007c02 */ /* 0x004fee0008000f00 */
.L_x_148:
[----:B--2---:R2:W3:Y:S02]  /*9610*/  SYNCS.PHASECHK.TRANS64.TRYWAIT P0, [R0+URZ], R5 ;  /* 0x00000005000075a7 */ /* 0x0044e400080011ff */
[----:B---3--:R-:W-:Y:S05]  /*9620*/  @!P0 NANOSLEEP.SYNCS 0x989680 ;  /* 0x009896800000895d */ /* 0x008fea0003900000 */
[----:B------:R-:W3:Y:S02]  /*9630*/  @!P0 SYNCS.PHASECHK.TRANS64 P0, [R0+URZ], R5 ;  /* 0x00000005000085a7 */ /* 0x000ee400080010ff */
[----:B---3--:R-:W-:Y:S05]  /*9640*/  @!P0 BRA `(.L_x_148) ;  /* 0xfffffffc00f08947 */ /* 0x008fea000383ffff */
[----:B------:R-:W-:Y:S05]  /*9650*/  BRA `(.L_x_57) ;  /* 0xffffffa000e87947 */ /* 0x000fea000383ffff */
.L_x_61:
[----:B------:R-:W-:-:S07]  /*9660*/  MOV R0, UR5 ;  /* 0x0000000500007c02 */ /* 0x000fce0008000f00 */
.L_x_149:
[----:B--2---:R2:W4:Y:S02]  /*9670*/  SYNCS.PHASECHK.TRANS64.TRYWAIT P0, [R0+URZ], R3 ;  /* 0x00000003000075a7 */ /* 0x00452400080011ff */
[----:B----4-:R-:W-:Y:S05]  /*9680*/  @!P0 NANOSLEEP.SYNCS 0x989680 ;  /* 0x009896800000895d */ /* 0x010fea0003900000 */
[----:B------:R-:W4:Y:S02]  /*9690*/  @!P0 SYNCS.PHASECHK.TRANS64 P0, [R0+URZ], R3 ;  /* 0x00000003000085a7 */ /* 0x000f2400080010ff */
[----:B----4-:R-:W-:Y:S05]  /*96a0*/  @!P0 BRA `(.L_x_149) ;  /* 0xfffffffc00f08947 */ /* 0x010fea000383ffff */
[----:B------:R-:W-:Y:S05]  /*96b0*/  BRA `(.L_x_150) ;  /* 0xffffffa800307947 */ /* 0x000fea000383ffff */
.L_x_62:
[----:B------:R-:W-:-:S07]  /*96c0*/  MOV R0, UR6 ;  /* 0x0000000600007c02 */ /* 0x000fce0008000f00 */
.L_x_151:
[----:B--2---:R2:W4:Y:S02]  /*96d0*/  SYNCS.PHASECHK.TRANS64.TRYWAIT P0, [R0+URZ], R3 ;  /* 0x00000003000075a7 */ /* 0x00452400080011ff */
[----:B----4-:R-:W-:Y:S05]  /*96e0*/  @!P0 NANOSLEEP.SYNCS 0x989680 ;  /* 0x009896800000895d */ /* 0x010fea0003900000 */
[----:B------:R-:W4:Y:S02]  /*96f0*/  @!P0 SYNCS.PHASECHK.TRANS64 P0, [R0+URZ], R3 ;  /* 0x00000003000085a7 */ /* 0x000f2400080010ff */
[----:B----4-:R-:W-:Y:S05]  /*9700*/  @!P0 BRA `(.L_x_151) ;  /* 0xfffffffc00f08947 */ /* 0x010fea000383ffff */
[----:B------:R-:W-:Y:S05]  /*9710*/  BRA `(.L_x_152) ;  /* 0xffffffa8003c7947 */ /* 0x000fea000383ffff */
.L_x_67:
[----:B------:R-:W-:Y:S07]  /*9720*/  MOV R9, UR15 ;  /* 0x0000000f00097c02 */ /* 0x000fee0008000f00 */
.L_x_153:
[----:B--2---:R2:W3:Y:S02]  /*9730*/  SYNCS.PHASECHK.TRANS64.TRYWAIT P2, [R9+URZ+0x90], R2 ;  /* 0x00009002090075a7 */ /* 0x0044e400080411ff */
[----:B---3--:R-:W-:Y:S05]  /*9740*/  @!P2 NANOSLEEP.SYNCS 0x989680 ;  /* 0x009896800000a95d */ /* 0x008fea0003900000 */
[----:B------:R-:W3:Y:S02]  /*9750*/  @!P2 SYNCS.PHASECHK.TRANS64 P2, [R9+URZ+0x90], R2 ;  /* 0x000090020900a5a7 */ /* 0x000ee400080410ff */
[----:B---3--:R-:W-:Y:S05]  /*9760*/  @!P2 BRA `(.L_x_153) ;  /* 0xfffffffc00f0a947 */ /* 0x008fea000383ffff */
[----:B------:R-:W-:Y:S05]  /*9770*/  BRA `(.L_x_154) ;  /* 0xffffffac00e07947 */ /* 0x000fea000383ffff */
.L_x_70:
[----:B------:R-:W-:Y:S07]  /*9780*/  MOV R0, UR15 ;  /* 0x0000000f00007c02 */ /* 0x000fee0008000f00 */
.L_x_155:
[----:B--2---:R2:W3:Y:S02]  /*9790*/  SYNCS.PHASECHK.TRANS64.TRYWAIT P0, [R0+URZ+0x88], R2 ;  /* 0x00008802000075a7 */ /* 0x0044e400080011ff */
[----:B---3--:R-:W-:Y:S05]  /*97a0*/  @!P0 NANOSLEEP.SYNCS 0x989680 ;  /* 0x009896800000895d */ /* 0x008fea0003900000 */
[----:B------:R-:W3:Y:S02]  /*97b0*/  @!P0 SYNCS.PHASECHK.TRANS64 P0, [R0+URZ+0x88], R2 ;  /* 0x00008802000085a7 */ /* 0x000ee400080010ff */
[----:B---3--:R-:W-:Y:S05]  /*97c0*/  @!P0 BRA `(.L_x_155) ;  /* 0xfffffffc00f08947 */ /* 0x008fea000383ffff */
[----:B------:R-:W-:Y:S05]  /*97d0*/  BRA `(.L_x_69) ;  /* 0xffffffb000f07947 */ /* 0x000fea000383ffff */
.L_x_73:
[----:B------:R-:W-:Y:S07]  /*97e0*/  MOV R0, UR15 ;  /* 0x0000000f00007c02 */ /* 0x000fee0008000f00 */
.L_x_156:
[----:B-1----:R1:W2:Y:S02]  /*97f0*/  SYNCS.PHASECHK.TRANS64.TRYWAIT P0, [R0+URZ+0x60], R14 ;  /* 0x0000600e000075a7 */ /* 0x0022a400080011ff */
[----:B--2---:R-:W-:Y:S05]  /*9800*/  @!P0 NANOSLEEP.SYNCS 0x989680 ;  /* 0x009896800000895d */ /* 0x004fea0003900000 */
[----:B------:R-:W2:Y:S02]  /*9810*/  @!P0 SYNCS.PHASECHK.TRANS64 P0, [R0+URZ+0x60], R14 ;  /* 0x0000600e000085a7 */ /* 0x000ea400080010ff */
[----:B--2---:R-:W-:Y:S05]  /*9820*/  @!P0 BRA `(.L_x_156) ;  /* 0xfffffffc00f08947 */ /* 0x004fea000383ffff */
[----:B------:R-:W-:Y:S05]  /*9830*/  BRA `(.L_x_157) ;  /* 0xffffffb400a87947 */ /* 0x000fea000383ffff */
.L_x_74:
[----:B------:R-:W-:Y:S07]  /*9840*/  MOV R0, UR15 ;  /* 0x0000000f00007c02 */ /* 0x000fee0008000f00 */
.L_x_158:
[----:B-1----:R1:W2:Y:S02]  /*9850*/  SYNCS.PHASECHK.TRANS64.TRYWAIT P0, [R0+URZ+0x68], R14 ;  /* 0x0000680e000075a7 */ /* 0x0022a400080011ff */
[----:B--2---:R-:W-:Y:S05]  /*9860*/  @!P0 NANOSLEEP.SYNCS 0x989680 ;  /* 0x009896800000895d */ /* 0x004fea0003900000 */
[----:B------:R-:W2:Y:S02]  /*9870*/  @!P0 SYNCS.PHASECHK.TRANS64 P0, [R0+URZ+0x68], R14 ;  /* 0x0000680e000085a7 */ /* 0x000ea400080010ff */
[----:B--2---:R-:W-:Y:S05]  /*9880*/  @!P0 BRA `(.L_x_158) ;  /* 0xfffffffc00f08947 */ /* 0x004fea000383ffff */
[----:B------:R-:W-:Y:S05]  /*9890*/  BRA `(.L_x_159) ;  /* 0xffffffb400dc7947 */ /* 0x000fea000383ffff */
.L_x_75:
[----:B------:R-:W-:Y:S07]  /*98a0*/  MOV R0, UR15 ;  /* 0x0000000f00007c02 */ /* 0x000fee0008000f00 */
.L_x_160:
[----:B-1----:R1:W2:Y:S02]  /*98b0*/  SYNCS.PHASECHK.TRANS64.TRYWAIT P0, [R0+URZ+0x70], R14 ;  /* 0x0000700e000075a7 */ /* 0x0022a400080011ff */
[----:B--2---:R-:W-:Y:S05]  /*98c0*/  @!P0 NANOSLEEP.SYNCS 0x989680 ;  /* 0x009896800000895d */ /* 0x004fea0003900000 */
[----:B------:R-:W2:Y:S02]  /*98d0*/  @!P0 SYNCS.PHASECHK.TRANS64 P0, [R0+URZ+0x70], R14 ;  /* 0x0000700e000085a7 */ /* 0x000ea400080010ff */
[----:B--2---:R-:W-:Y:S05]  /*98e0*/  @!P0 BRA `(.L_x_160) ;  /* 0xfffffffc00f08947 */ /* 0x004fea000383ffff */
[----:B------:R-:W-:Y:S05]  /*98f0*/  BRA `(.L_x_161) ;  /* 0xffffffb800207947 */ /* 0x000fea000383ffff */
.L_x_76:
[----:B------:R-:W-:Y:S07]  /*9900*/  MOV R0, UR15 ;  /* 0x0000000f00007c02 */ /* 0x000fee0008000f00 */
.L_x_162:
[----:B-1----:R1:W2:Y:S02]  /*9910*/  SYNCS.PHASECHK.TRANS64.TRYWAIT P0, [R0+URZ+0x78], R14 ;  /* 0x0000780e000075a7 */ /* 0x0022a400080011ff */
[----:B--2---:R-:W-:Y:S05]  /*9920*/  @!P0 NANOSLEEP.SYNCS 0x989680 ;  /* 0x009896800000895d */ /* 0x004fea0003900000 */
[----:B------:R-:W2:Y:S02]  /*9930*/  @!P0 SYNCS.PHASECHK.TRANS64 P0, [R0+URZ+0x78], R14 ;  /* 0x0000780e000085a7 */ /* 0x000ea400080010ff */
[----:B--2---:R-:W-:Y:S05]  /*9940*/  @!P0 BRA `(.L_x_162) ;  /* 0xfffffffc00f08947 */ /* 0x004fea000383ffff */
[----:B------:R-:W-:Y:S05]  /*9950*/  BRA `(.L_x_163) ;  /* 0xffffffb800a47947 */ /* 0x000fea000383ffff */
.L_x_78:
[----:B------:R-:W-:-:S07]  /*9960*/  MOV R0, UR15 ;  /* 0x0000000f00007c02 */ /* 0x000fce0008000f00 */
.L_x_164:
[----:B-1----:R1:W2:Y:S02]  /*9970*/  SYNCS.PHASECHK.TRANS64.TRYWAIT P0, [R0+URZ+0x60], R2 ;  /* 0x00006002000075a7 */ /* 0x0022a400080011ff */
[----:B--2---:R-:W-:Y:S05]  /*9980*/  @!P0 NANOSLEEP.SYNCS 0x989680 ;  /* 0x009896800000895d */ /* 0x004fea0003900000 */
[----:B------:R-:W2:Y:S02]  /*9990*/  @!P0 SYNCS.PHASECHK.TRANS64 P0, [R0+URZ+0x60], R2 ;  /* 0x00006002000085a7 */ /* 0x000ea400080010ff */
[----:B--2---:R-:W-:Y:S05]  /*99a0*/  @!P0 BRA `(.L_x_164) ;  /* 0xfffffffc00f08947 */ /* 0x004fea000383ffff */
[----:B------:R-:W-:Y:S05]  /*99b0*/  BRA `(.L_x_165) ;  /* 0xffffffbc00087947 */ /* 0x000fea000383ffff */
.L_x_79:
[----:B-1----:R-:W-:-:S07]  /*99c0*/  MOV R0, UR15 ;  /* 0x0000000f00007c02 */ /* 0x002fce0008000f00 */
.L_x_166:
[----:B-1----:R1:W2:Y:S02]  /*99d0*/  SYNCS.PHASECHK.TRANS64.TRYWAIT P0, [R0+URZ+0x68], R2 ;  /* 0x00006802000075a7 */ /* 0x0022a400080011ff */
[----:B--2---:R-:W-:Y:S05]  /*99e0*/  @!P0 NANOSLEEP.SYNCS 0x989680 ;  /* 0x009896800000895d */ /* 0x004fea0003900000 */
[----:B------:R-:W2:Y:S02]  /*99f0*/  @!P0 SYNCS.PHASECHK.TRANS64 P0, [R0+URZ+0x68], R2 ;  /* 0x00006802000085a7 */ /* 0x000ea400080010ff */
[----:B--2---:R-:W-:Y:S05]  /*9a00*/  @!P0 BRA `(.L_x_166) ;  /* 0xfffffffc00f08947 */ /* 0x004fea000383ffff */
[----:B------:R-:W-:Y:S05]  /*9a10*/  BRA `(.L_x_167) ;  /* 0xffffffb800f87947 */ /* 0x000fea000383ffff */
.L_x_80:
[----:B-1----:R-:W-:-:S07]  /*9a20*/  MOV R0, UR15 ;  /* 0x0000000f00007c02 */ /* 0x002fce0008000f00 */
.L_x_168:
[----:B-1----:R1:W2:Y:S02]  /*9a30*/  SYNCS.PHASECHK.TRANS64.TRYWAIT P0, [R0+URZ+0x70], R2 ;  /* 0x00007002000075a7 */ /* 0x0022a400080011ff */
[----:B--2---:R-:W-:Y:S05]  /*9a40*/  @!P0 NANOSLEEP.SYNCS 0x989680 ;  /* 0x009896800000895d */ /* 0x004fea0003900000 */
[----:B------:R-:W2:Y:S02]  /*9a50*/  @!P0 SYNCS.PHASECHK.TRANS64 P0, [R0+URZ+0x70], R2 ;  /* 0x00007002000085a7 */ /* 0x000ea400080010ff */
[----:B--2---:R-:W-:Y:S05]  /*9a60*/  @!P0 BRA `(.L_x_168) ;  /* 0xfffffffc00f08947 */ /* 0x004fea000383ffff */
[----:B------:R-:W-:Y:S05]  /*9a70*/  BRA `(.L_x_169) ;  /* 0xffffffb800e87947 */ /* 0x000fea000383ffff */
.L_x_82:
[----:B------:R-:W-:Y:S07]  /*9a80*/  MOV R0, UR50 ;  /* 0x0000003200007c02 */ /* 0x000fee0008000f00 */
.L_x_170:
[----:B-1----:R1:W2:Y:S02]  /*9a90*/  SYNCS.PHASECHK.TRANS64.TRYWAIT P0, [R0+URZ+0x90], R2 ;  /* 0x00009002000075a7 */ /* 0x0022a400080011ff */
[----:B--2---:R-:W-:Y:S05]  /*9aa0*/  @!P0 NANOSLEEP.SYNCS 0x989680 ;  /* 0x009896800000895d */ /* 0x004fea0003900000 */
[----:B------:R-:W2:Y:S02]  /*9ab0*/  @!P0 SYNCS.PHASECHK.TRANS64 P0, [R0+URZ+0x90], R2 ;  /* 0x00009002000085a7 */ /* 0x000ea400080010ff */
[----:B--2---:R-:W-:Y:S05]  /*9ac0*/  @!P0 BRA `(.L_x_170) ;  /* 0xfffffffc00f08947 */ /* 0x004fea000383ffff */
[----:B------:R-:W-:Y:S05]  /*9ad0*/  BRA `(.L_x_171) ;  /* 0xffffffbc00d07947 */ /* 0x000fea000383ffff */
.L_x_93:
[----:B-1----:R-:W-:Y:S04]  /*9ae0*/  MOV R2, UR50 ;  /* 0x0000003200027c02 */ /* 0x002fe80008000f00 */
[----:B------:R1:W3:Y:S03]  /*9af0*/  SYNCS.PHASECHK.TRANS64.TRYWAIT P1, [R2+URZ+0x40], R3 ;  /* 0x00004003020075a7 */ /* 0x0002e600080211ff */
[----:B---3--:R-:W-:Y:S05]  /*9b00*/  @!P1 NANOSLEEP.SYNCS 0x989680 ;  /* 0x009896800000995d */ /* 0x008fea0003900000 */
[----:B------:R-:W3:Y:S02]  /*9b10*/  @!P1 SYNCS.PHASECHK.TRANS64 P1, [R2+URZ+0x40], R3 ;  /* 0x00004003020095a7 */ /* 0x000ee400080210ff */
[----:B---3--:R-:W-:Y:S05]  /*9b20*/  @!P1 BRA `(.L_x_93) ;  /* 0xfffffffc00ec9947 */ /* 0x008fea000383ffff */
[----:B------:R-:W-:Y:S05]  /*9b30*/  BRA `(.L_x_92) ;  /* 0xffffffcc00f07947 */ /* 0x000fea000383ffff */
.L_x_95:
[----:B-1----:R1:W4:Y:S02]  /*9b40*/  SYNCS.PHASECHK.TRANS64.TRYWAIT P0, [R41+URZ+0xa0], R0 ;  /* 0x0000a000290075a7 */ /* 0x00232400080011ff */
[----:B----4-:R-:W-:Y:S05]  /*9b50*/  @!P0 NANOSLEEP.SYNCS 0x989680 ;  /* 0x009896800000895d */ /* 0x010fea0003900000 */
[----:B------:R-:W4:Y:S02]  /*9b60*/  @!P0 SYNCS.PHASECHK.TRANS64 P0, [R41+URZ+0xa0], R0 ;  /* 0x0000a000290085a7 */ /* 0x000f2400080010ff */
[----:B----4-:R-:W-:Y:S05]  /*9b70*/  @!P0 BRA `(.L_x_95) ;  /* 0xfffffffc00f08947 */ /* 0x010fea000383ffff */
[----:B------:R-:W-:Y:S05]  /*9b80*/  BRA `(.L_x_94) ;  /* 0xffffffd0001c7947 */ /* 0x000fea000383ffff */
.L_x_104:
[----:B-1----:R1:W2:Y:S02]  /*9b90*/  SYNCS.PHASECHK.TRANS64.TRYWAIT P0, [R2+URZ+0x40], R0 ;  /* 0x00004000020075a7 */ /* 0x0022a400080011ff */
[----:B--2---:R-:W-:Y:S05]  /*9ba0*/  @!P0 NANOSLEEP.SYNCS 0x989680 ;  /* 0x009896800000895d */ /* 0x004fea0003900000 */
[----:B------:R-:W2:Y:S02]  /*9bb0*/  @!P0 SYNCS.PHASECHK.TRANS64 P0, [R2+URZ+0x40], R0 ;  /* 0x00004000020085a7 */ /* 0x000ea400080010ff */
[----:B--2---:R-:W-:Y:S05]  /*9bc0*/  @!P0 BRA `(.L_x_104) ;  /* 0xfffffffc00f08947 */ /* 0x004fea000383ffff */
[----:B------:R-:W-:Y:S05]  /*9bd0*/  BRA `(.L_x_103) ;  /* 0xffffffd800407947 */ /* 0x000fea000383ffff */
.L_x_112:
[----:B-1----:R1:W2:Y:S02]  /*9be0*/  SYNCS.PHASECHK.TRANS64.TRYWAIT P0, [R2+URZ+0x40], R5 ;  /* 0x00004005020075a7 */ /* 0x0022a400080011ff */
[----:B--2---:R-:W-:Y:S05]  /*9bf0*/  @!P0 NANOSLEEP.SYNCS 0x989680 ;  /* 0x009896800000895d */ /* 0x004fea0003900000 */
[----:B------:R-:W2:Y:S02]  /*9c00*/  @!P0 SYNCS.PHASECHK.TRANS64 P0, [R2+URZ+0x40], R5 ;  /* 0x00004005020085a7 */ /* 0x000ea400080010ff */
[----:B--2---:R-:W-:Y:S05]  /*9c10*/  @!P0 BRA `(.L_x_112) ;  /* 0xfffffffc00f08947 */ /* 0x004fea000383ffff */
[----:B------:R-:W-:Y:S05]  /*9c20*/  BRA `(.L_x_111) ;  /* 0xffffffe0007c7947 */ /* 0x000fea000383ffff */
.L_x_120:
[----:B--2---:R2:W3:Y:S02]  /*9c30*/  SYNCS.PHASECHK.TRANS64.TRYWAIT P0, [R2+URZ+0x40], R0 ;  /* 0x00004000020075a7 */ /* 0x0044e400080011ff */
[----:B---3--:R-:W-:Y:S05]  /*9c40*/  @!P0 NANOSLEEP.SYNCS 0x989680 ;  /* 0x009896800000895d */ /* 0x008fea0003900000 */
[----:B------:R-:W3:Y:S02]  /*9c50*/  @!P0 SYNCS.PHASECHK.TRANS64 P0, [R2+URZ+0x40], R0 ;  /* 0x00004000020085a7 */ /* 0x000ee400080010ff */
[----:B---3--:R-:W-:Y:S05]  /*9c60*/  @!P0 BRA `(.L_x_120) ;  /* 0xfffffffc00f08947 */ /* 0x008fea000383ffff */
[----:B------:R-:W-:Y:S05]  /*9c70*/  BRA `(.L_x_119) ;  /* 0xffffffe800b47947 */ /* 0x000fea000383ffff */
        .weak           $__internal_0_$__cuda_sm10x_tcgen05_guardrail_trap_col_being_dealloced_not_returned_by_alloc
        .type           $__internal_0_$__cuda_sm10x_tcgen05_guardrail_trap_col_being_dealloced_not_returned_by_alloc,@function
        .size           $__internal_0_$__cuda_sm10x_tcgen05_guardrail_trap_col_being_dealloced_not_returned_by_alloc,($__internal_1_$__cuda_sm10x_tcgen05_guardrail_trap_phase_invalid_during_alloc - $__internal_0_$__cuda_sm10x_tcgen05_guardrail_trap_col_being_dealloced_not_returned_by_alloc)
$__internal_0_$__cuda_sm10x_tcgen05_guardrail_trap_col_being_dealloced_not_returned_by_alloc:
[----:B------:R-:W-:Y:S05]  /*9c80*/  BPT.TRAP 0x1 ;  /* 0x000000040000795c */ /* 0x000fea0000300000 */
[----:B------:R-:W-:-:S04]  /*9c90*/  HFMA2 R3, -RZ, RZ, 0, 0 ;  /* 0x00000000ff037431 */ /* 0x000fc800000001ff */
[----:B------:R-:W-:Y:S05]  /*9ca0*/  RET.REL.NODEC R2 `(_ZN7cutlass13device_kernelINS_4conv6kernel13ConvUniversalINS1_16ConvProblemShapeILNS1_8OperatorE2ELi2EEENS1_10collective14CollectiveConvINS1_47MainloopSm100TmaUmmaWarpSpecializedImplicitGemmILS5_2ELi4ELi2ELi1ELi2EN4cute5tupleIJNSA_1CILi2EEENSC_ILi1EEESE_EEEEENSB_IJNSC_ILi64EEENSB_IJNSC_ILi128EEEEEENSB_IJSH_EEEEEENS_10tfloat32_tESM_NSA_8TiledMMAINSA_8MMA_AtomIJNSA_17SM100_MMA_TF32_SSISM_SM_fLi64ELi128ELNSA_4UMMA5MajorE1ELSR_1ELNSQ_7ScaleInE0ELSS_0EEEEEENSA_6LayoutINSB_IJSE_SE_SE_EEENSB_IJNSC_ILi0EEESX_SX_EEEEENSB_IJNSA_10UnderscoreES10_S10_EEEEENS7_6detail27Sm100ImplicitGemmTileTraitsINSA_13SM90_TMA_LOADENSA_14ComposedLayoutINSA_7SwizzleILi2ELi5ELi2EEENSA_18smem_ptr_flag_bitsILi32EEENSV_INSB_IJNSC_ILi32EEENSC_ILi4EEEEEENSB_IJSE_S1B_EEEEEEEvEENS14_INSA_30SM90_TMA_LOAD_IM2COL_MULTICASTES1G_vEEEENS_8epilogue10collective18CollectiveEpilogueINS1L_23Sm100TmaWarpSpecializedILi4ELi2ELi16ELb1ELb0EEEJSL_NSB_IJNSV_ISH_SE_EENSV_IS1B_SE_EEEEESM_NSB_IJlNSB_IJSE_llEEESX_EEESM_S1U_NS1L_6fusion15FusionCallbacksIS1P_NS1V_17LinearCombinationISM_fSM_fLNS_15FloatRoundStyleE2EEESL_S1S_JEEENSA_5SM1004TMEM4LOAD26SM100_TMEM_LOAD_16dp128b8xES15_NS16_INS17_ILi3ELi4ELi3EEES1A_NSV_INSB_IJNSC_ILi8EEES1B_EEENSB_IJS1B_SE_EEEEEEENSA_17SM75_U32x4_LDSM_NENSA_14SM90_TMA_STOREES2A_NSA_17SM90_U32x4_STSM_NENSA_39AutoVectorizingCopyWithAssumedAlignmentILi128EEEEEEvvEEEEvNT_6ParamsE) ;  /* 0xffffff6002d47950 */ /* 0x000fea0003c3ffff */
        .weak           $__internal_1_$__cuda_sm10x_tcgen05_guardrail_trap_phase_invalid_during_alloc
        .type           $__internal_1_$__cuda_sm10x_tcgen05_guardrail_trap_phase_invalid_during_alloc,@function
        .size           $__internal_1_$__cuda_sm10x_tcgen05_guardrail_trap_phase_invalid_during_alloc,($__internal_2_$__cuda_sm10x_tcgen05_guardrail_trap_unallocated_columns_being_dealloced - $__internal_1_$__cuda_sm10x_tcgen05_guardrail_trap_phase_invalid_during_alloc)
$__internal_1_$__cuda_sm10x_tcgen05_guardrail_trap_phase_invalid_during_alloc:
[----:B------:R-:W-:Y:S05]  /*9cb0*/  BPT.TRAP 0x1 ;  /* 0x000000040000795c */ /* 0x000fea0000300000 */
[----:B------:R-:W-:-:S04]  /*9cc0*/  MOV R3, 0x0 ;  /* 0x0000000000037802 */ /* 0x000fc80000000f00 */
[----:B------:R-:W-:Y:S05]  /*9cd0*/  RET.REL.NODEC R2 `(_ZN7cutlass13device_kernelINS_4conv6kernel13ConvUniversalINS1_16ConvProblemShapeILNS1_8OperatorE2ELi2EEENS1_10collective14CollectiveConvINS1_47MainloopSm100TmaUmmaWarpSpecializedImplicitGemmILS5_2ELi4ELi2ELi1ELi2EN4cute5tupleIJNSA_1CILi2EEENSC_ILi1EEESE_EEEEENSB_IJNSC_ILi64EEENSB_IJNSC_ILi128EEEEEENSB_IJSH_EEEEEENS_10tfloat32_tESM_NSA_8TiledMMAINSA_8MMA_AtomIJNSA_17SM100_MMA_TF32_SSISM_SM_fLi64ELi128ELNSA_4UMMA5MajorE1ELSR_1ELNSQ_7ScaleInE0ELSS_0EEEEEENSA_6LayoutINSB_IJSE_SE_SE_EEENSB_IJNSC_ILi0EEESX_SX_EEEEENSB_IJNSA_10UnderscoreES10_S10_EEEEENS7_6detail27Sm100ImplicitGemmTileTraitsINSA_13SM90_TMA_LOADENSA_14ComposedLayoutINSA_7SwizzleILi2ELi5ELi2EEENSA_18smem_ptr_flag_bitsILi32EEENSV_INSB_IJNSC_ILi32EEENSC_ILi4EEEEEENSB_IJSE_S1B_EEEEEEEvEENS14_INSA_30SM90_TMA_LOAD_IM2COL_MULTICASTES1G_vEEEENS_8epilogue10collective18CollectiveEpilogueINS1L_23Sm100TmaWarpSpecializedILi4ELi2ELi16ELb1ELb0EEEJSL_NSB_IJNSV_ISH_SE_EENSV_IS1B_SE_EEEEESM_NSB_IJlNSB_IJSE_llEEESX_EEESM_S1U_NS1L_6fusion15FusionCallbacksIS1P_NS1V_17LinearCombinationISM_fSM_fLNS_15FloatRoundStyleE2EEESL_S1S_JEEENSA_5SM1004TMEM4LOAD26SM100_TMEM_LOAD_16dp128b8xES15_NS16_INS17_ILi3ELi4ELi3EEES1A_NSV_INSB_IJNSC_ILi8EEES1B_EEENSB_IJS1B_SE_EEEEEEENSA_17SM75_U32x4_LDSM_NENSA_14SM90_TMA_STOREES2A_NSA_17SM90_U32x4_STSM_NENSA_39AutoVectorizingCopyWithAssumedAlignmentILi128EEEEEEvvEEEEvNT_6ParamsE) ;  /* 0xffffff6002c87950 */ /* 0x000fea0003c3ffff */
        .weak           $__internal_2_$__cuda_sm10x_tcgen05_guardrail_trap_unallocated_columns_being_dealloced
        .type           $__internal_2_$__cuda_sm10x_tcgen05_guardrail_trap_unallocated_columns_being_dealloced,@function
        .size           $__internal_2_$__cuda_sm10x_tcgen05_guardrail_trap_unallocated_columns_being_dealloced,(.L_x_173 - $__internal_2_$__cuda_sm10x_tcgen05_guardrail_trap_unallocated_columns_being_dealloced)
$__internal_2_$__cuda_sm10x_tcgen05_guardrail_trap_unallocated_columns_being_dealloced:
[----:B------:R-:W-:Y:S05]  /*9ce0*/  BPT.TRAP 0x1 ;  /* 0x000000040000795c */ /* 0x000fea0000300000 */
[----:B------:R-:W-:-:S04]  /*9cf0*/  HFMA2 R3, -RZ, RZ, 0, 0 ;  /* 0x00000000ff037431 */ /* 0x000fc800000001ff */
[----:B------:R-:W-:Y:S05]  /*9d00*/  RET.REL.NODEC R2 `(_ZN7cutlass13device_kernelINS_4conv6kernel13ConvUniversalINS1_16ConvProblemShapeILNS1_8OperatorE2ELi2EEENS1_10collective14CollectiveConvINS1_47MainloopSm100TmaUmmaWarpSpecializedImplicitGemmILS5_2ELi4ELi2ELi1ELi2EN4cute5tupleIJNSA_1CILi2EEENSC_ILi1EEESE_EEEEENSB_IJNSC_ILi64EEENSB_IJNSC_ILi128EEEEEENSB_IJSH_EEEEEENS_10tfloat32_tESM_NSA_8TiledMMAINSA_8MMA_AtomIJNSA_17SM100_MMA_TF32_SSISM_SM_fLi64ELi128ELNSA_4UMMA5MajorE1ELSR_1ELNSQ_7ScaleInE0ELSS_0EEEEEENSA_6LayoutINSB_IJSE_SE_SE_EEENSB_IJNSC_ILi0EEESX_SX_EEEEENSB_IJNSA_10UnderscoreES10_S10_EEEEENS7_6detail27Sm100ImplicitGemmTileTraitsINSA_13SM90_TMA_LOADENSA_14ComposedLayoutINSA_7SwizzleILi2ELi5ELi2EEENSA_18smem_ptr_flag_bitsILi32EEENSV_INSB_IJNSC_ILi32EEENSC_ILi4EEEEEENSB_IJSE_S1B_EEEEEEEvEENS14_INSA_30SM90_TMA_LOAD_IM2COL_MULTICASTES1G_vEEEENS_8epilogue10collective18CollectiveEpilogueINS1L_23Sm100TmaWarpSpecializedILi4ELi2ELi16ELb1ELb0EEEJSL_NSB_IJNSV_ISH_SE_EENSV_IS1B_SE_EEEEESM_NSB_IJlNSB_IJSE_llEEESX_EEESM_S1U_NS1L_6fusion15FusionCallbacksIS1P_NS1V_17LinearCombinationISM_fSM_fLNS_15FloatRoundStyleE2EEESL_S1S_JEEENSA_5SM1004TMEM4LOAD26SM100_TMEM_LOAD_16dp128b8xES15_NS16_INS17_ILi3ELi4ELi3EEES1A_NSV_INSB_IJNSC_ILi8EEES1B_EEENSB_IJS1B_SE_EEEEEEENSA_17SM75_U32x4_LDSM_NENSA_14SM90_TMA_STOREES2A_NSA_17SM90_U32x4_STSM_NENSA_39AutoVectorizingCopyWithAssumedAlignmentILi128EEEEEEvvEEEEvNT_6ParamsE) ;  /* 0xffffff6002bc7950 */ /* 0x000fea0003c3ffff */
.L_x_172:
[----:B------:R-:W-:-:S00]  /*9d10*/  BRA `(.L_x_172) ;  /* 0xfffffffc00fc7947 */ /* 0x000fc0000383ffff */
[----:B------:R-:W-:-:S00]  /*9d20*/  NOP ;  /* 0x0000000000007918 */ /* 0x000fc00000000000 */
        /* <DEDUP_REMOVED lines=13> */
.L_x_173:


//--------------------- .nv.global.init           --------------------------
	.section	.nv.global.init,"aw",@progbits
.nv.global.init:
	.type		$str$29,@object
	.size		$str$29,($str$30 - $str$29)
$str$29:
        /*0000*/ 	.byte	0x28, 0x61, 0x64, 0x64, 0x72, 0x65, 0x73, 0x73, 0x20, 0x26, 0x20, 0x6d, 0x61, 0x73, 0x6b, 0x29
        /*0010*/ 	.byte	0x20, 0x3d, 0x3d, 0x20, 0x30, 0x00
	.type		$str$30,@object
	.size		$str$30,($str$28 - $str$30)
$str$30:
        /*0016*/ 	.byte	0x2f, 0x74, 0x6d, 0x70, 0x2f, 0x63, 0x75, 0x74, 0x6c, 0x61, 0x73, 0x73, 0x5f, 0x73, 0x77, 0x65
        /*0026*/ 	.byte	0x65, 0x70, 0x5f, 0x73, 0x72, 0x63, 0x2f, 0x69, 0x6e, 0x63, 0x6c, 0x75, 0x64, 0x65, 0x2f, 0x63
        /*0036*/ 	.byte	0x75, 0x74, 0x65, 0x2f, 0x70, 0x6f, 0x69, 0x6e, 0x74, 0x65, 0x72, 0x5f, 0x66, 0x6c, 0x61, 0x67
        /*0046*/ 	.byte	0x67, 0x65, 0x64, 0x2e, 0x68, 0x70, 0x70, 0x00
	.type		$str$28,@object
	.size		$str$28,($str$27 - $str$28)
$str$28:
        /*004e*/ 	.byte	0x2f, 0x74, 0x6d, 0x70, 0x2f, 0x63, 0x75, 0x74, 0x6c, 0x61, 0x73, 0x73, 0x5f, 0x73, 0x77, 0x65
        /*005e*/ 	.byte	0x65, 0x70, 0x5f, 0x73, 0x72, 0x63, 0x2f, 0x69, 0x6e, 0x63, 0x6c, 0x75, 0x64, 0x65, 0x2f, 0x63
        /*006e*/ 	.byte	0x75, 0x74, 0x65, 0x2f, 0x61, 0x74, 0x6f, 0x6d, 0x2f, 0x63, 0x6f, 0x70, 0x79, 0x5f, 0x74, 0x72
        /*007e*/ 	.byte	0x61, 0x69, 0x74, 0x73, 0x5f, 0x73, 0x6d, 0x31, 0x30, 0x30, 0x2e, 0x68, 0x70, 0x70, 0x00
	.type		$str$27,@object
	.size		$str$27,(__unnamed_1 - $str$27)
$str$27:
        /*008d*/ 	.byte	0x28, 0x28, 0x75, 0x69, 0x6e, 0x74, 0x33, 0x32, 0x5f, 0x74, 0x28, 0x74, 0x68, 0x72, 0x65, 0x61
        /*009d*/ 	.byte	0x64, 0x49, 0x64, 0x78, 0x2e, 0x78, 0x29, 0x20, 0x2f, 0x20, 0x33, 0x32, 0x29, 0x20, 0x25, 0x20
        /*00ad*/ 	.byte	0x34, 0x29, 0x20, 0x3d, 0x3d, 0x20, 0x28, 0x28, 0x28, 0x74, 0x6d, 0x65, 0x6d, 0x5f, 0x61, 0x64
        /*00bd*/ 	.byte	0x64, 0x72, 0x20, 0x3e, 0x3e, 0x20, 0x31, 0x36, 0x29, 0x20, 0x2f, 0x20, 0x33, 0x32, 0x29, 0x20
        /*00cd*/ 	.byte	0x25, 0x20, 0x34, 0x29, 0x00
	.type		__unnamed_1,@object
	.size		__unnamed_1,(__unnamed_2 - __unnamed_1)
__unnamed_1:
        /*00d2*/ 	.byte	0x61, 0x75, 0x74, 0x6f, 0x20, 0x63, 0x75, 0x74, 0x65, 0x3a, 0x3a, 0x61, 0x73, 0x5f, 0x70, 0x6f
        /* <DEDUP_REMOVED lines=24> */
        /*0262*/ 	.byte	0x30, 0x34, 0x38, 0x3e, 0x3e, 0x3e, 0x3e, 0x5d, 0x00
	.type		__unnamed_2,@object
	.size		__unnamed_2,(.L_2 - __unnamed_2)
__unnamed_2:
        /* <DEDUP_REMOVED lines=45> */
        /*053b*/ 	.byte	0x3e, 0x3e, 0x3e, 0x5d, 0x00
.L_2:


//--------------------- .nv.shared._ZN7cutlass13device_kernelINS_4conv6kernel13ConvUniversalINS1_16ConvProblemShapeILNS1_8OperatorE2ELi2EEENS1_10collective14CollectiveConvINS1_47MainloopSm100TmaUmmaWarpSpecializedImplicitGemmILS5_2ELi4ELi2ELi1ELi2EN4cute5tupleIJNSA_1CILi2EEENSC_ILi1EEESE_EEEEENSB_IJNSC_ILi64EEENSB_IJNSC_ILi128EEEEEENSB_IJSH_EEEEEENS_10tfloat32_tESM_NSA_8TiledMMAINSA_8MMA_AtomIJNSA_17SM100_MMA_TF32_SSISM_SM_fLi64ELi128ELNSA_4UMMA5MajorE1ELSR_1ELNSQ_7ScaleInE0ELSS_0EEEEEENSA_6LayoutINSB_IJSE_SE_SE_EEENSB_IJNSC_ILi0EEESX_SX_EEEEENSB_IJNSA_10UnderscoreES10_S10_EEEEENS7_6detail27Sm100ImplicitGemmTileTraitsINSA_13SM90_TMA_LOADENSA_14ComposedLayoutINSA_7SwizzleILi2ELi5ELi2EEENSA_18smem_ptr_flag_bitsILi32EEENSV_INSB_IJNSC_ILi32EEENSC_ILi4EEEEEENSB_IJSE_S1B_EEEEEEEvEENS14_INSA_30SM90_TMA_LOAD_IM2COL_MULTICASTES1G_vEEEENS_8epilogue10collective18CollectiveEpilogueINS1L_23Sm100TmaWarpSpecializedILi4ELi2ELi16ELb1ELb0EEEJSL_NSB_IJNSV_ISH_SE_EENSV_IS1B_SE_EEEEESM_NSB_IJlNSB_IJSE_llEEESX_EEESM_S1U_NS1L_6fusion15FusionCallbacksIS1P_NS1V_17LinearCombinationISM_fSM_fLNS_15FloatRoundStyleE2EEESL_S1S_JEEENSA_5SM1004TMEM4LOAD26SM100_TMEM_LOAD_16dp128b8xES15_NS16_INS17_ILi3ELi4ELi3EEES1A_NSV_INSB_IJNSC_ILi8EEES1B_EEENSB_IJS1B_SE_EEEEEEENSA_17SM75_U32x4_LDSM_NENSA_14SM90_TMA_STOREES2A_NSA_17SM90_U32x4_STSM_NENSA_39AutoVectorizingCopyWithAssumedAlignmentILi128EEEEEEvvEEEEvNT_6ParamsE --------------------------
	.section	.nv.shared._ZN7cutlass13device_kernelINS_4conv6kernel13ConvUniversalINS1_16ConvProblemShapeILNS1_8OperatorE2ELi2EEENS1_10collective14CollectiveConvINS1_47MainloopSm100TmaUmmaWarpSpecializedImplicitGemmILS5_2ELi4ELi2ELi1ELi2EN4cute5tupleIJNSA_1CILi2EEENSC_ILi1EEESE_EEEEENSB_IJNSC_ILi64EEENSB_IJNSC_ILi128EEEEEENSB_IJSH_EEEEEENS_10tfloat32_tESM_NSA_8TiledMMAINSA_8MMA_AtomIJNSA_17SM100_MMA_TF32_SSISM_SM_fLi64ELi128ELNSA_4UMMA5MajorE1ELSR_1ELNSQ_7ScaleInE0ELSS_0EEEEEENSA_6LayoutINSB_IJSE_SE_SE_EEENSB_IJNSC_ILi0EEESX_SX_EEEEENSB_IJNSA_10UnderscoreES10_S10_EEEEENS7_6detail27Sm100ImplicitGemmTileTraitsINSA_13SM90_TMA_LOADENSA_14ComposedLayoutINSA_7SwizzleILi2ELi5ELi2EEENSA_18smem_ptr_flag_bitsILi32EEENSV_INSB_IJNSC_ILi32EEENSC_ILi4EEEEEENSB_IJSE_S1B_EEEEEEEvEENS14_INSA_30SM90_TMA_LOAD_IM2COL_MULTICASTES1G_vEEEENS_8epilogue10collective18CollectiveEpilogueINS1L_23Sm100TmaWarpSpecializedILi4ELi2ELi16ELb1ELb0EEEJSL_NSB_IJNSV_ISH_SE_EENSV_IS1B_SE_EEEEESM_NSB_IJlNSB_IJSE_llEEESX_EEESM_S1U_NS1L_6fusion15FusionCallbacksIS1P_NS1V_17LinearCombinationISM_fSM_fLNS_15FloatRoundStyleE2EEESL_S1S_JEEENSA_5SM1004TMEM4LOAD26SM100_TMEM_LOAD_16dp128b8xES15_NS16_INS17_ILi3ELi4ELi3EEES1A_NSV_INSB_IJNSC_ILi8EEES1B_EEENSB_IJS1B_SE_EEEEEEENSA_17SM75_U32x4_LDSM_NENSA_14SM90_TMA_STOREES2A_NSA_17SM90_U32x4_STSM_NENSA_39AutoVectorizingCopyWithAssumedAlignmentILi128EEEEEEvvEEEEvNT_6ParamsE,"aw",@nobits
	.sectionflags	@""
	.align	16
	.zero		1024


//--------------------- .nv.shared.reserved.0     --------------------------
	.section	.nv.shared.reserved.0,"aw",@nobits
	.weak		__nv_reservedSMEM_offset_0_alias
	.size		__nv_reservedSMEM_offset_0_alias, 0, 64
	.other		__nv_reservedSMEM_offset_0_alias,@"STO_CUDA_RESERVED_SHARED STV_DEFAULT"
__nv_reservedSMEM_offset_0_alias:
	.zero		0
.nv.shared.reserved.0:
	.zero		64
	.weak		__nv_reservedSMEM_tcgen05_partition
	.type		__nv_reservedSMEM_tcgen05_partition,@object
	.size		__nv_reservedSMEM_tcgen05_partition,(.L_0 - __nv_reservedSMEM_tcgen05_partition)
__nv_reservedSMEM_tcgen05_partition:
	.zero		32
.L_0:


//--------------------- .nv.global                --------------------------
	.section	.nv.global,"aw",@nobits
.nv.global:
	.type		_ZN39_INTERNAL_57692af9_4_k_cu_9b6787e5_32424cute1_E,@object
	.size		_ZN39_INTERNAL_57692af9_4_k_cu_9b6787e5_32424cute1_E,(_ZN39_INTERNAL_57692af9_4_k_cu_9b6787e5_32424cuda3std3__45__cpo6cbeginE - _ZN39_INTERNAL_57692af9_4_k_cu_9b6787e5_32424cute1_E)
_ZN39_INTERNAL_57692af9_4_k_cu_9b6787e5_32424cute1_E:
	.zero		1
	.type		_ZN39_INTERNAL_57692af9_4_k_cu_9b6787e5_32424cuda3std3__45__cpo6cbeginE,@object
	.size		_ZN39_INTERNAL_57692af9_4_k_cu_9b6787e5_32424cuda3std3__45__cpo6cbeginE,(_ZN39_INTERNAL_57692af9_4_k_cu_9b6787e5_32424cuda3std3__48in_placeE - _ZN39_INTERNAL_57692af9_4_k_cu_9b6787e5_32424cuda3std3__45__cpo6cbeginE)
_ZN39_INTERNAL_57692af9_4_k_cu_9b6787e5_32424cuda3std3__45__cpo6cbeginE:
	.zero		1
	.type		_ZN39_INTERNAL_57692af9_4_k_cu_9b6787e5_32424cuda3std3__48in_placeE,@object
	.size		_ZN39_INTERNAL_57692af9_4_k_cu_9b6787e5_32424cuda3std3__48in_placeE,(_ZN39_INTERNAL_57692af9_4_k_cu_9b6787e5_32424cuda3std6ranges3__45__cpo9iter_moveE - _ZN39_INTERNAL_57692af9_4_k_cu_9b6787e5_32424cuda3std3__48in_placeE)
_ZN39_INTERNAL_57692af9_4_k_cu_9b6787e5_32424cuda3std3__48in_placeE:
	.zero		1
	.type		_ZN39_INTERNAL_57692af9_4_k_cu_9b6787e5_32424cuda3std6ranges3__45__cpo9iter_moveE,@object
	.size		_ZN39_INTERNAL_57692af9_4_k_cu_9b6787e5_32424cuda3std6ranges3__45__cpo9iter_moveE,(_ZN39_INTERNAL_57692af9_4_k_cu_9b6787e5_32424cuda3std3__45__cpo5beginE - _ZN39_INTERNAL_57692af9_4_k_cu_9b6787e5_32424cuda3std6ranges3__45__cpo9iter_moveE)
_ZN39_INTERNAL_57692af9_4_k_cu_9b6787e5_32424cuda3std6ranges3__45__cpo9iter_moveE:
	.zero		1
	.type		_ZN39_INTERNAL_57692af9_4_k_cu_9b6787e5_32424cuda3std3__45__cpo5beginE,@object
	.size		_ZN39_INTERNAL_57692af9_4_k_cu_9b6787e5_32424cuda3std3__45__cpo5beginE,(_ZN39_INTERNAL_57692af9_4_k_cu_9b6787e5_32424cuda3std3__441_GLOBAL__N__57692af9_4_k_cu_9b6787e5_32426ignoreE - _ZN39_INTERNAL_57692af9_4_k_cu_9b6787e5_32424cuda3std3__45__cpo5beginE)
_ZN39_INTERNAL_57692af9_4_k_cu_9b6787e5_32424cuda3std3__45__cpo5beginE:
	.zero		1
	.type		_ZN39_INTERNAL_57692af9_4_k_cu_9b6787e5_32424cuda3std3__441_GLOBAL__N__57692af9_4_k_cu_9b6787e5_32426ignoreE,@object
	.size		_ZN39_INTERNAL_57692af9_4_k_cu_9b6787e5_32424cuda3std3__441_GLOBAL__N__57692af9_4_k_cu_9b6787e5_32426ignoreE,(_ZN39_INTERNAL_57692af9_4_k_cu_9b6787e5_32424cute7productE - _ZN39_INTERNAL_57692af9_4_k_cu_9b6787e5_32424cuda3std3__441_GLOBAL__N__57692af9_4_k_cu_9b6787e5_32426ignoreE)
_ZN39_INTERNAL_57692af9_4_k_cu_9b6787e5_32424cuda3std3__441_GLOBAL__N__57692af9_4_k_cu_9b6787e5_32426ignoreE:
	.zero		1
	.type		_ZN39_INTERNAL_57692af9_4_k_cu_9b6787e5_32424cute7productE,@object
	.size		_ZN39_INTERNAL_57692af9_4_k_cu_9b6787e5_32424cute7productE,(_ZN39_INTERNAL_57692af9_4_k_cu_9b6787e5_32424cuda3std3__45__cpo3endE - _ZN39_INTERNAL_57692af9_4_k_cu_9b6787e5_32424cute7productE)
_ZN39_INTERNAL_57692af9_4_k_cu_9b6787e5_32424cute7productE:
	.zero		1
	.type		_ZN39_INTERNAL_57692af9_4_k_cu_9b6787e5_32424cuda3std3__45__cpo3endE,@object
	.size		_ZN39_INTERNAL_57692af9_4_k_cu_9b6787e5_32424cuda3std3__45__cpo3endE,(_ZN39_INTERNAL_57692af9_4_k_cu_9b6787e5_32424cuda3std3__419piecewise_constructE - _ZN39_INTERNAL_57692af9_4_k_cu_9b6787e5_32424cuda3std3__45__cpo3endE)
_ZN39_INTERNAL_57692af9_4_k_cu_9b6787e5_32424cuda3std3__45__cpo3endE:
	.zero		1
	.type		_ZN39_INTERNAL_57692af9_4_k_cu_9b6787e5_32424cuda3std3__419piecewise_constructE,@object
	.size		_ZN39_INTERNAL_57692af9_4_k_cu_9b6787e5_32424cuda3std3__419piecewise_constructE,(_ZN39_INTERNAL_57692af9_4_k_cu_9b6787e5_32424cuda3std3__45__cpo4cendE - _ZN39_INTERNAL_57692af9_4_k_cu_9b6787e5_32424cuda3std3__419piecewise_constructE)
_ZN39_INTERNAL_57692af9_4_k_cu_9b6787e5_32424cuda3std3__419piecewise_constructE:
	.zero		1
	.type		_ZN39_INTERNAL_57692af9_4_k_cu_9b6787e5_32424cuda3std3__45__cpo4cendE,@object
	.size		_ZN39_INTERNAL_57692af9_4_k_cu_9b6787e5_32424cuda3std3__45__cpo4cendE,(_ZN39_INTERNAL_57692af9_4_k_cu_9b6787e5_32424cuda3std6ranges3__45__cpo4swapE - _ZN39_INTERNAL_57692af9_4_k_cu_9b6787e5_32424cuda3std3__45__cpo4cendE)
_ZN39_INTERNAL_57692af9_4_k_cu_9b6787e5_32424cuda3std3__45__cpo4cendE:
	.zero		1
	.type		_ZN39_INTERNAL_57692af9_4_k_cu_9b6787e5_32424cuda3std6ranges3__45__cpo4swapE,@object
	.size		_ZN39_INTERNAL_57692af9_4_k_cu_9b6787e5_32424cuda3std6ranges3__45__cpo4swapE,(.L_10 - _ZN39_INTERNAL_57692af9_4_k_cu_9b6787e5_32424cuda3std6ranges3__45__cpo4swapE)
_ZN39_INTERNAL_57692af9_4_k_cu_9b6787e5_32424cuda3std6ranges3__45__cpo4swapE:
	.zero		1
.L_10:


//--------------------- .nv.constant0._ZN7cutlass13device_kernelINS_4conv6kernel13ConvUniversalINS1_16ConvProblemShapeILNS1_8OperatorE2ELi2EEENS1_10collective14CollectiveConvINS1_47MainloopSm100TmaUmmaWarpSpecializedImplicitGemmILS5_2ELi4ELi2ELi1ELi2EN4cute5tupleIJNSA_1CILi2EEENSC_ILi1EEESE_EEEEENSB_IJNSC_ILi64EEENSB_IJNSC_ILi128EEEEEENSB_IJSH_EEEEEENS_10tfloat32_tESM_NSA_8TiledMMAINSA_8MMA_AtomIJNSA_17SM100_MMA_TF32_SSISM_SM_fLi64ELi128ELNSA_4UMMA5MajorE1ELSR_1ELNSQ_7ScaleInE0ELSS_0EEEEEENSA_6LayoutINSB_IJSE_SE_SE_EEENSB_IJNSC_ILi0EEESX_SX_EEEEENSB_IJNSA_10UnderscoreES10_S10_EEEEENS7_6detail27Sm100ImplicitGemmTileTraitsINSA_13SM90_TMA_LOADENSA_14ComposedLayoutINSA_7SwizzleILi2ELi5ELi2EEENSA_18smem_ptr_flag_bitsILi32EEENSV_INSB_IJNSC_ILi32EEENSC_ILi4EEEEEENSB_IJSE_S1B_EEEEEEEvEENS14_INSA_30SM90_TMA_LOAD_IM2COL_MULTICASTES1G_vEEEENS_8epilogue10collective18CollectiveEpilogueINS1L_23Sm100TmaWarpSpecializedILi4ELi2ELi16ELb1ELb0EEEJSL_NSB_IJNSV_ISH_SE_EENSV_IS1B_SE_EEEEESM_NSB_IJlNSB_IJSE_llEEESX_EEESM_S1U_NS1L_6fusion15FusionCallbacksIS1P_NS1V_17LinearCombinationISM_fSM_fLNS_15FloatRoundStyleE2EEESL_S1S_JEEENSA_5SM1004TMEM4LOAD26SM100_TMEM_LOAD_16dp128b8xES15_NS16_INS17_ILi3ELi4ELi3EEES1A_NSV_INSB_IJNSC_ILi8EEES1B_EEENSB_IJS1B_SE_EEEEEEENSA_17SM75_U32x4_LDSM_NENSA_14SM90_TMA_STOREES2A_NSA_17SM90_U32x4_STSM_NENSA_39AutoVectorizingCopyWithAssumedAlignmentILi128EEEEEEvvEEEEvNT_6ParamsE --------------------------
	.section	.nv.constant0._ZN7cutlass13device_kernelINS_4conv6kernel13ConvUniversalINS1_16ConvProblemShapeILNS1_8OperatorE2ELi2EEENS1_10collective14CollectiveConvINS1_47MainloopSm100TmaUmmaWarpSpecializedImplicitGemmILS5_2ELi4ELi2ELi1ELi2EN4cute5tupleIJNSA_1CILi2EEENSC_ILi1EEESE_EEEEENSB_IJNSC_ILi64EEENSB_IJNSC_ILi128EEEEEENSB_IJSH_EEEEEENS_10tfloat32_tESM_NSA_8TiledMMAINSA_8MMA_AtomIJNSA_17SM100_MMA_TF32_SSISM_SM_fLi64ELi128ELNSA_4UMMA5MajorE1ELSR_1ELNSQ_7ScaleInE0ELSS_0EEEEEENSA_6LayoutINSB_IJSE_SE_SE_EEENSB_IJNSC_ILi0EEESX_SX_EEEEENSB_IJNSA_10UnderscoreES10_S10_EEEEENS7_6detail27Sm100ImplicitGemmTileTraitsINSA_13SM90_TMA_LOADENSA_14ComposedLayoutINSA_7SwizzleILi2ELi5ELi2EEENSA_18smem_ptr_flag_bitsILi32EEENSV_INSB_IJNSC_ILi32EEENSC_ILi4EEEEEENSB_IJSE_S1B_EEEEEEEvEENS14_INSA_30SM90_TMA_LOAD_IM2COL_MULTICASTES1G_vEEEENS_8epilogue10collective18CollectiveEpilogueINS1L_23Sm100TmaWarpSpecializedILi4ELi2ELi16ELb1ELb0EEEJSL_NSB_IJNSV_ISH_SE_EENSV_IS1B_SE_EEEEESM_NSB_IJlNSB_IJSE_llEEESX_EEESM_S1U_NS1L_6fusion15FusionCallbacksIS1P_NS1V_17LinearCombinationISM_fSM_fLNS_15FloatRoundStyleE2EEESL_S1S_JEEENSA_5SM1004TMEM4LOAD26SM100_TMEM_LOAD_16dp128b8xES15_NS16_INS17_ILi3ELi4ELi3EEES1A_NSV_INSB_IJNSC_ILi8EEES1B_EEENSB_IJS1B_SE_EEEEEEENSA_17SM75_U32x4_LDSM_NENSA_14SM90_TMA_STOREES2A_NSA_17SM90_U32x4_STSM_NENSA_39AutoVectorizingCopyWithAssumedAlignmentILi128EEEEEEvvEEEEvNT_6ParamsE,"a",@progbits
	.sectionflags	@""
	.align	4
.nv.constant0._ZN7cutlass13device_kernelINS_4conv6kernel13ConvUniversalINS1_16ConvProblemShapeILNS1_8OperatorE2ELi2EEENS1_10collective14CollectiveConvINS1_47MainloopSm100TmaUmmaWarpSpecializedImplicitGemmILS5_2ELi4ELi2ELi1ELi2EN4cute5tupleIJNSA_1CILi2EEENSC_ILi1EEESE_EEEEENSB_IJNSC_ILi64EEENSB_IJNSC_ILi128EEEEEENSB_IJSH_EEEEEENS_10tfloat32_tESM_NSA_8TiledMMAINSA_8MMA_AtomIJNSA_17SM100_MMA_TF32_SSISM_SM_fLi64ELi128ELNSA_4UMMA5MajorE1ELSR_1ELNSQ_7ScaleInE0ELSS_0EEEEEENSA_6LayoutINSB_IJSE_SE_SE_EEENSB_IJNSC_ILi0EEESX_SX_EEEEENSB_IJNSA_10UnderscoreES10_S10_EEEEENS7_6detail27Sm100ImplicitGemmTileTraitsINSA_13SM90_TMA_LOADENSA_14ComposedLayoutINSA_7SwizzleILi2ELi5ELi2EEENSA_18smem_ptr_flag_bitsILi32EEENSV_INSB_IJNSC_ILi32EEENSC_ILi4EEEEEENSB_IJSE_S1B_EEEEEEEvEENS14_INSA_30SM90_TMA_LOAD_IM2COL_MULTICASTES1G_vEEEENS_8epilogue10collective18CollectiveEpilogueINS1L_23Sm100TmaWarpSpecializedILi4ELi2ELi16ELb1ELb0EEEJSL_NSB_IJNSV_ISH_SE_EENSV_IS1B_SE_EEEEESM_NSB_IJlNSB_IJSE_llEEESX_EEESM_S1U_NS1L_6fusion15FusionCallbacksIS1P_NS1V_17LinearCombinationISM_fSM_fLNS_15FloatRoundStyleE2EEESL_S1S_JEEENSA_5SM1004TMEM4LOAD26SM100_TMEM_LOAD_16dp128b8xES15_NS16_INS17_ILi3ELi4ELi3EEES1A_NSV_INSB_IJNSC_ILi8EEES1B_EEENSB_IJS1B_SE_EEEEEEENSA_17SM75_U32x4_LDSM_NENSA_14SM90_TMA_STOREES2A_NSA_17SM90_U32x4_STSM_NENSA_39AutoVectorizingCopyWithAssumedAlignmentILi128EEEEEEvvEEEEvNT_6ParamsE:
	.zero		2944


//--------------------- SYMBOLS --------------------------

	.type		.nv.reservedSmem.offset0,@object
	.size		.nv.reservedSmem.offset0,0x4
	.type		.nv.reservedSmem.cap,@object
	.size		.nv.reservedSmem.cap,0x4
	.type		__assertfail,@function
